def matmul_kernel(
    a_ptr,
    b_ptr,
    c_ptr,
    M,
    N,
    K,
    stride_am,
    stride_ak,
    stride_bk,
    stride_bn,
    stride_cm,
    stride_cn,
    BLOCK_M: tl.constexpr,
    BLOCK_N: tl.constexpr,
    BLOCK_K: tl.constexpr,
    GROUP_M: tl.constexpr,
):
    pid = tl.program_id(axis=0)
    num_pid_m = tl.cdiv(M, BLOCK_M)
    num_pid_n = tl.cdiv(N, BLOCK_N)
    num_pid_in_group = GROUP_M * num_pid_n
    group_id = pid // num_pid_in_group
    first_pid_m = group_id * GROUP_M
    group_size_m = min(num_pid_m - first_pid_m, GROUP_M)
    pid_m = first_pid_m + ((pid % num_pid_in_group) % group_size_m)
    pid_n = (pid % num_pid_in_group) // group_size_m

    offs_am = (pid_m * BLOCK_M + tl.arange(0, BLOCK_M)) % M
    offs_bn = (pid_n * BLOCK_N + tl.arange(0, BLOCK_N)) % N
    offs_k = tl.arange(0, BLOCK_K)
    a_ptrs = a_ptr + offs_am[:, None] * stride_am + offs_k[None, :] * stride_ak
    b_ptrs = b_ptr + offs_k[:, None] * stride_bk + offs_bn[None, :] * stride_bn

    acc = tl.zeros((BLOCK_M, BLOCK_N), dtype=tl.float32)
    for kk in range(0, tl.cdiv(K, BLOCK_K)):
        a = tl.load(a_ptrs, mask=offs_k[None, :] < K - kk * BLOCK_K, other=0.0)
        b = tl.load(b_ptrs, mask=offs_k[:, None] < K - kk * BLOCK_K, other=0.0)
        acc = tl.dot(a, b, acc)
        a_ptrs += BLOCK_K * stride_ak
        b_ptrs += BLOCK_K * stride_bk

    c = acc.to(c_ptr.dtype.element_ty)
    offs_cm = pid_m * BLOCK_M + tl.arange(0, BLOCK_M)
    offs_cn = pid_n * BLOCK_N + tl.arange(0, BLOCK_N)
    c_ptrs = c_ptr + offs_cm[:, None] * stride_cm + offs_cn[None, :] * stride_cn
    mask = (offs_cm[:, None] < M) & (offs_cn[None, :] < N)
    tl.store(c_ptrs, c, mask=mask)

# config = {"BLOCK_K": 32, "BLOCK_M": 128, "BLOCK_N": 256, "GROUP_M": 8, "arch": "sm_100", "dtype": "fp8e5m2", "num_ctas": 2, "num_stages": 3, "num_warps": 4}
# arch = sm_100


// ===== COMPILED SASS (sm_100a) =====

	.target	sm_100a

	.elftype	@"ET_EXEC"


//--------------------- .note.nv.tkinfo           --------------------------
	.section	.note.nv.tkinfo,"",@"SHT_NOTE"
	.sectionflags	@"SHF_NOTE_NV_TKINFO"
	.tkinfo
        /*0018*/ 	.word	0x00000081
        /*0030*/ 	.string	""
        /*0030*/ 	.string	"ptxas-blackwell"
        /*0030*/ 	.string	"Cuda compilation tools, release 12.9, V12.9.86"
        /*0030*/ 	.string	"Build cuda_12.9.r12.9/compiler.36037853_0"
        /*0030*/ 	.string	"-v  -suppress-debug-info  -lineinfo  -arch sm_100a "



//--------------------- .note.nv.cuver            --------------------------
	.section	.note.nv.cuver,"",@"SHT_NOTE"
	.sectionflags	@"SHF_NOTE_NV_CUVER"
        /*0018*/ 	.short	0x0001
        /*001a*/ 	.short	0x0064
        /*001c*/ 	.short	0x0001
        /*001e*/ 	.short	0x0000
        /*0020*/ 	.short	0x0001
        /*0022*/ 	.short	0x0000


//--------------------- .nv.info                  --------------------------
	.section	.nv.info,"",@"SHT_CUDA_INFO"
	.align	4


	//----- nvinfo : EIATTR_REGCOUNT
	.align		4
        /*0000*/ 	.byte	0x04, 0x2f
        /*0002*/ 	.short	(.L_4 - .L_3)
	.align		4
.L_3:
        /*0004*/ 	.word	index@(matmul_kernel)
        /*0008*/ 	.word	0x000000fc


	//----- nvinfo : EIATTR_FRAME_SIZE
	.align		4
.L_4:
        /*000c*/ 	.byte	0x04, 0x11
        /*000e*/ 	.short	(.L_6 - .L_5)
	.align		4
.L_5:
        /*0010*/ 	.word	index@($__internal_2_$__cuda_sm10x_tcgen05_guardrail_trap_unallocated_columns_being_dealloced)
        /*0014*/ 	.word	0x00000000


	//----- nvinfo : EIATTR_FRAME_SIZE
	.align		4
.L_6:
        /*0018*/ 	.byte	0x04, 0x11
        /*001a*/ 	.short	(.L_8 - .L_7)
	.align		4
.L_7:
        /*001c*/ 	.word	index@($__internal_1_$__cuda_sm10x_tcgen05_guardrail_trap_phase_invalid_during_alloc)
        /*0020*/ 	.word	0x00000000


	//----- nvinfo : EIATTR_FRAME_SIZE
	.align		4
.L_8:
        /*0024*/ 	.byte	0x04, 0x11
        /*0026*/ 	.short	(.L_10 - .L_9)
	.align		4
.L_9:
        /*0028*/ 	.word	index@($__internal_0_$__cuda_sm10x_tcgen05_guardrail_trap_col_being_dealloced_not_returned_by_alloc)
        /*002c*/ 	.word	0x00000000


	//----- nvinfo : EIATTR_FRAME_SIZE
	.align		4
.L_10:
        /*0030*/ 	.byte	0x04, 0x11
        /*0032*/ 	.short	(.L_12 - .L_11)
	.align		4
.L_11:
        /*0034*/ 	.word	index@(matmul_kernel)
        /*0038*/ 	.word	0x00000000


	//----- nvinfo : EIATTR_MIN_STACK_SIZE
	.align		4
.L_12:
        /*003c*/ 	.byte	0x04, 0x12
        /*003e*/ 	.short	(.L_14 - .L_13)
	.align		4
.L_13:
        /*0040*/ 	.word	index@(matmul_kernel)
        /*0044*/ 	.word	0x00000000
.L_14:


//--------------------- .nv.info.matmul_kernel    --------------------------
	.section	.nv.info.matmul_kernel,"",@"SHT_CUDA_INFO"
	.sectionflags	@""
	.align	4


	//----- nvinfo : EIATTR_CUDA_API_VERSION
	.align		4
        /*0000*/ 	.byte	0x04, 0x37
        /*0002*/ 	.short	(.L_16 - .L_15)
.L_15:
        /*0004*/ 	.word	0x00000081


	//----- nvinfo : EIATTR_KPARAM_INFO
	.align		4
.L_16:
        /*0008*/ 	.byte	0x04, 0x17
        /*000a*/ 	.short	(.L_18 - .L_17)
.L_17:
        /*000c*/ 	.word	0x00000000
        /*0010*/ 	.short	0x000d
        /*0012*/ 	.short	0x0048
        /*0014*/ 	.byte	0x00, 0xf4, 0x21, 0x00


	//----- nvinfo : EIATTR_KPARAM_INFO
	.align		4
.L_18:
        /*0018*/ 	.byte	0x04, 0x17
        /*001a*/ 	.short	(.L_20 - .L_19)
.L_19:
        /*001c*/ 	.word	0x00000000
        /*0020*/ 	.short	0x000c
        /*0022*/ 	.short	0x0040
        /*0024*/ 	.byte	0x00, 0xf4, 0x21, 0x00


	//----- nvinfo : EIATTR_KPARAM_INFO
	.align		4
.L_20:
        /*0028*/ 	.byte	0x04, 0x17
        /*002a*/ 	.short	(.L_22 - .L_21)
.L_21:
        /*002c*/ 	.word	0x00000000
        /*0030*/ 	.short	0x000b
        /*0032*/ 	.short	0x0038
        /*0034*/ 	.byte	0x00, 0xf0, 0x11, 0x00


	//----- nvinfo : EIATTR_KPARAM_INFO
	.align		4
.L_22:
        /*0038*/ 	.byte	0x04, 0x17
        /*003a*/ 	.short	(.L_24 - .L_23)
.L_23:
        /*003c*/ 	.word	0x00000000
        /*0040*/ 	.short	0x000a
        /*0042*/ 	.short	0x0034
        /*0044*/ 	.byte	0x00, 0xf0, 0x11, 0x00


	//----- nvinfo : EIATTR_KPARAM_INFO
	.align		4
.L_24:
        /*0048*/ 	.byte	0x04, 0x17
        /*004a*/ 	.short	(.L_26 - .L_25)
.L_25:
        /*004c*/ 	.word	0x00000000
        /*0050*/ 	.short	0x0009
        /*0052*/ 	.short	0x0030
        /*0054*/ 	.byte	0x00, 0xf0, 0x11, 0x00


	//----- nvinfo : EIATTR_KPARAM_INFO
	.align		4
.L_26:
        /*0058*/ 	.byte	0x04, 0x17
        /*005a*/ 	.short	(.L_28 - .L_27)
.L_27:
        /*005c*/ 	.word	0x00000000
        /*0060*/ 	.short	0x0008
        /*0062*/ 	.short	0x002c
        /*0064*/ 	.byte	0x00, 0xf0, 0x11, 0x00


	//----- nvinfo : EIATTR_KPARAM_INFO
	.align		4
.L_28:
        /*0068*/ 	.byte	0x04, 0x17
        /*006a*/ 	.short	(.L_30 - .L_29)
.L_29:
        /*006c*/ 	.word	0x00000000
        /*0070*/ 	.short	0x0007
        /*0072*/ 	.short	0x0028
        /*0074*/ 	.byte	0x00, 0xf0, 0x11, 0x00


	//----- nvinfo : EIATTR_KPARAM_INFO
	.align		4
.L_30:
        /*0078*/ 	.byte	0x04, 0x17
        /*007a*/ 	.short	(.L_32 - .L_31)
.L_31:
        /*007c*/ 	.word	0x00000000
        /*0080*/ 	.short	0x0006
        /*0082*/ 	.short	0x0024
        /*0084*/ 	.byte	0x00, 0xf0, 0x11, 0x00


	//----- nvinfo : EIATTR_KPARAM_INFO
	.align		4
.L_32:
        /*0088*/ 	.byte	0x04, 0x17
        /*008a*/ 	.short	(.L_34 - .L_33)
.L_33:
        /*008c*/ 	.word	0x00000000
        /*0090*/ 	.short	0x0005
        /*0092*/ 	.short	0x0020
        /*0094*/ 	.byte	0x00, 0xf0, 0x11, 0x00


	//----- nvinfo : EIATTR_KPARAM_INFO
	.align		4
.L_34:
        /*0098*/ 	.byte	0x04, 0x17
        /*009a*/ 	.short	(.L_36 - .L_35)
.L_35:
        /*009c*/ 	.word	0x00000000
        /*00a0*/ 	.short	0x0004
        /*00a2*/ 	.short	0x001c
        /*00a4*/ 	.byte	0x00, 0xf0, 0x11, 0x00


	//----- nvinfo : EIATTR_KPARAM_INFO
	.align		4
.L_36:
        /*00a8*/ 	.byte	0x04, 0x17
        /*00aa*/ 	.short	(.L_38 - .L_37)
.L_37:
        /*00ac*/ 	.word	0x00000000
        /*00b0*/ 	.short	0x0003
        /*00b2*/ 	.short	0x0018
        /*00b4*/ 	.byte	0x00, 0xf0, 0x11, 0x00


	//----- nvinfo : EIATTR_KPARAM_INFO
	.align		4
.L_38:
        /*00b8*/ 	.byte	0x04, 0x17
        /*00ba*/ 	.short	(.L_40 - .L_39)
.L_39:
        /*00bc*/ 	.word	0x00000000
        /*00c0*/ 	.short	0x0002
        /*00c2*/ 	.short	0x0010
        /*00c4*/ 	.byte	0x00, 0xf4, 0x21, 0x00


	//----- nvinfo : EIATTR_KPARAM_INFO
	.align		4
.L_40:
        /*00c8*/ 	.byte	0x04, 0x17
        /*00ca*/ 	.short	(.L_42 - .L_41)
.L_41:
        /*00cc*/ 	.word	0x00000000
        /*00d0*/ 	.short	0x0001
        /*00d2*/ 	.short	0x0008
        /*00d4*/ 	.byte	0x00, 0xf4, 0x21, 0x00


	//----- nvinfo : EIATTR_KPARAM_INFO
	.align		4
.L_42:
        /*00d8*/ 	.byte	0x04, 0x17
        /*00da*/ 	.short	(.L_44 - .L_43)
.L_43:
        /*00dc*/ 	.word	0x00000000
        /*00e0*/ 	.short	0x0000
        /*00e2*/ 	.short	0x0000
        /*00e4*/ 	.byte	0x00, 0xf4, 0x21, 0x00


	//----- nvinfo : EIATTR_EXPLICIT_CLUSTER
	.align		4
.L_44:
        /*00e8*/ 	.byte	0x01, 0x3e
	.zero		2


	//----- nvinfo : EIATTR_CTA_PER_CLUSTER
	.align		4
        /*00ec*/ 	.byte	0x04, 0x3d
        /*00ee*/ 	.short	(.L_46 - .L_45)
.L_45:
        /*00f0*/ 	.word	0x00000002
        /*00f4*/ 	.word	0x00000001
        /*00f8*/ 	.word	0x00000001


	//----- nvinfo : EIATTR_AT_ENTRY_FRAGMENTS
	.align		4
.L_46:
        /*00fc*/ 	.byte	0x04, 0x4f
        /*00fe*/ 	.short	(.L_48 - .L_47)


	//   ....[0]....
.L_47:
        /*0100*/ 	.word	0x00000004


	//----- nvinfo : EIATTR_RESERVED_SMEM_USED
	.align		4
.L_48:
        /*0104*/ 	.byte	0x01, 0x41
	.zero		2


	//----- nvinfo : EIATTR_SPARSE_MMA_MASK
	.align		4
        /*0108*/ 	.byte	0x03, 0x50
        /*010a*/ 	.short	0x0000


	//----- nvinfo : EIATTR_TCGEN05_1CTA_USED
	.align		4
        /*010c*/ 	.byte	0x01, 0x51
	.zero		2


	//----- nvinfo : EIATTR_MAXREG_COUNT
	.align		4
        /*0110*/ 	.byte	0x03, 0x1b
        /*0112*/ 	.short	0x00ff


	//----- nvinfo : EIATTR_NUM_BARRIERS
	.align		4
        /*0114*/ 	.byte	0x02, 0x4c
        /*0116*/ 	.byte	0x01
	.zero		1


	//----- nvinfo : EIATTR_INT_WARP_WIDE_INSTR_OFFSETS
	.align		4
        /*0118*/ 	.byte	0x04, 0x31
        /*011a*/ 	.short	(.L_50 - .L_49)


	//   ....[0]....
.L_49:
        /*011c*/ 	.word	0x000021f0


	//   ....[1]....
        /*0120*/ 	.word	0x00002200


	//   ....[2]....
        /*0124*/ 	.word	0x000048b0


	//   ....[3]....
        /*0128*/ 	.word	0x0000b3f0


	//   ....[4]....
        /*012c*/ 	.word	0x0000b440


	//----- nvinfo : EIATTR_COOP_GROUP_MASK_REGIDS
	.align		4
.L_50:
        /*0130*/ 	.byte	0x04, 0x29
        /*0132*/ 	.short	(.L_52 - .L_51)


	//   ....[0]....
.L_51:
        /*0134*/ 	.word	0xffffffff


	//   ....[1]....
        /*0138*/ 	.word	0xffffffff


	//   ....[2]....
        /*013c*/ 	.word	0xffffffff


	//   ....[3]....
        /*0140*/ 	.word	0xffffffff


	//----- nvinfo : EIATTR_COOP_GROUP_INSTR_OFFSETS
	.align		4
.L_52:
        /*0144*/ 	.byte	0x04, 0x28
        /*0146*/ 	.short	(.L_54 - .L_53)


	//   ....[0]....
.L_53:
        /*0148*/ 	.word	0x00000070


	//   ....[1]....
        /*014c*/ 	.word	0x00000330


	//   ....[2]....
        /*0150*/ 	.word	0x0000b280


	//   ....[3]....
        /*0154*/ 	.word	0x0000b4f0


	//----- nvinfo : EIATTR_VRC_CTA_INIT_COUNT
	.align		4
.L_54:
        /*0158*/ 	.byte	0x02, 0x4a
        /*015a*/ 	.byte	0x80
	.zero		1


	//----- nvinfo : EIATTR_MBARRIER_INSTR_OFFSETS
	.align		4
        /*015c*/ 	.byte	0x04, 0x39
        /*015e*/ 	.short	(.L_56 - .L_55)


	//   ....[0]....
.L_55:
        /*0160*/ 	.word	0x00002400
        /*0164*/ 	.word	0x000000ff
        /*0168*/ 	.word	0x00000000
        /*016c*/ 	.short	0x0100
        /*016e*/ 	.byte	0x0d
	.zero		1


	//   ....[1]....
        /*0170*/ 	.word	0x00004910
        /*0174*/ 	.word	0x000000ff
        /*0178*/ 	.word	0x00004008
        /*017c*/ 	.short	0x0100
        /*017e*/ 	.byte	0x10
	.zero		1


	//   ....[2]....
        /*0180*/ 	.word	0x00005050
        /*0184*/ 	.word	0x000000ff
        /*0188*/ 	.word	0x00000000
        /*018c*/ 	.short	0x010a
        /*018e*/ 	.byte	0x0d
	.zero		1


	//   ....[3]....
        /*0190*/ 	.word	0x00006d10
        /*0194*/ 	.word	0x000000ff
        /*0198*/ 	.word	0x00000000
        /*019c*/ 	.short	0x010a
        /*019e*/ 	.byte	0x0d
	.zero		1


	//   ....[4]....
        /*01a0*/ 	.word	0x00006e90
        /*01a4*/ 	.word	0x000000ff
        /*01a8*/ 	.word	0x00004000
        /*01ac*/ 	.short	0x0108
        /*01ae*/ 	.byte	0x10
	.zero		1


	//   ....[5]....
        /*01b0*/ 	.word	0x00006f40
        /*01b4*/ 	.word	0x000000ff
        /*01b8*/ 	.word	0x00004008
        /*01bc*/ 	.short	0x0108
        /*01be*/ 	.byte	0x10
	.zero		1


	//   ....[6]....
        /*01c0*/ 	.word	0x0000b510
        /*01c4*/ 	.word	0x000000ff
        /*01c8*/ 	.word	0x00000000
        /*01cc*/ 	.short	0x010a
        /*01ce*/ 	.byte	0x0d
	.zero		1


	//   ....[7]....
        /*01d0*/ 	.word	0x0000b540
        /*01d4*/ 	.word	0x000000ff
        /*01d8*/ 	.word	0x00000000
        /*01dc*/ 	.short	0x010a
        /*01de*/ 	.byte	0x0d
	.zero		1


	//----- nvinfo : EIATTR_NUM_MBARRIERS
	.align		4
.L_56:
        /*01e0*/ 	.byte	0x03, 0x38
        /*01e2*/ 	.short	0x0002


	//----- nvinfo : EIATTR_EXIT_INSTR_OFFSETS
	.align		4
        /*01e4*/ 	.byte	0x04, 0x1c
        /*01e6*/ 	.short	(.L_58 - .L_57)


	//   ....[0]....
.L_57:
        /*01e8*/ 	.word	0x0000b500


	//----- nvinfo : EIATTR_REQNTID
	.align		4
.L_58:
        /*01ec*/ 	.byte	0x04, 0x10
        /*01ee*/ 	.short	(.L_60 - .L_59)
.L_59:
        /*01f0*/ 	.word	0x00000080
        /*01f4*/ 	.word	0x00000001
        /*01f8*/ 	.word	0x00000001


	//----- nvinfo : EIATTR_CRS_STACK_SIZE
	.align		4
.L_60:
        /*01fc*/ 	.byte	0x04, 0x1e
        /*01fe*/ 	.short	(.L_62 - .L_61)
.L_61:
        /*0200*/ 	.word	0x00000000


	//----- nvinfo : EIATTR_CBANK_PARAM_SIZE
	.align		4
.L_62:
        /*0204*/ 	.byte	0x03, 0x19
        /*0206*/ 	.short	0x0050


	//----- nvinfo : EIATTR_PARAM_CBANK
	.align		4
        /*0208*/ 	.byte	0x04, 0x0a
        /*020a*/ 	.short	(.L_64 - .L_63)
	.align		4
.L_63:
        /*020c*/ 	.word	index@(.nv.constant0.matmul_kernel)
        /*0210*/ 	.short	0x0380
        /*0212*/ 	.short	0x0050


	//----- nvinfo : EIATTR_SW_WAR
	.align		4
.L_64:
        /*0214*/ 	.byte	0x04, 0x36
        /*0216*/ 	.short	(.L_66 - .L_65)
.L_65:
        /*0218*/ 	.word	0x00000008
.L_66:


//--------------------- .nv.compat                --------------------------
	.section	.nv.compat,"",@"SHT_CUDA_COMPAT_INFO"
	.align	4
        /*0000*/ 	.byte	0x02, 0x02, 0x02, 0x00, 0x02, 0x05, 0x05, 0x00, 0x02, 0x03, 0x00, 0x00, 0x02, 0x06, 0x01, 0x00


//--------------------- .nv.callgraph             --------------------------
	.section	.nv.callgraph,"",@"SHT_CUDA_CALLGRAPH"
	.align	4
	.sectionentsize	8
	.align		4
        /*0000*/ 	.word	0x00000000
	.align		4
        /*0004*/ 	.word	0xffffffff
	.align		4
        /*0008*/ 	.word	0x00000000
	.align		4
        /*000c*/ 	.word	0xfffffffe
	.align		4
        /*0010*/ 	.word	0x00000000
	.align		4
        /*0014*/ 	.word	0xfffffffd
	.align		4
        /*0018*/ 	.word	0x00000000
	.align		4
        /*001c*/ 	.word	0xfffffffc


//--------------------- .text.matmul_kernel       --------------------------
	.section	.text.matmul_kernel,"ax",@progbits
	.align	128
        .global         matmul_kernel
        .type           matmul_kernel,@function
        .size           matmul_kernel,(.L_x_20 - matmul_kernel)
        .other          matmul_kernel,@"STO_CUDA_ENTRY STV_DEFAULT"
matmul_kernel:
.text.matmul_kernel:
[----:B------:R-:W0:Y:S01]  /*0000*/  LDC R1, c[0x0][0x37c] ;  /* 0x0000df00ff017b82 */ /* 0x000e220000000800 */
[----:B------:R-:W1:Y:S01]  /*0010*/  S2R R86, SR_TID.X ;  /* 0x0000000000567919 */ /* 0x000e620000002100 */
[----:B------:R-:W2:Y:S01]  /*0020*/  LDCU.64 UR18, c[0x0][0x358] ;  /* 0x00006b00ff1277ac */ /* 0x000ea20008000a00 */
[----:B-1----:R-:W-:-:S13]  /*0030*/  ISETP.GE.U32.AND P0, PT, R86, 0x20, PT ;  /* 0x000000205600780c */ /* 0x002fda0003f06070 */
[----:B------:R-:W-:Y:S02]  /*0040*/  VOTEU.ANY UP0, P0 ;  /* 0x0000000000ff7886 */ /* 0x000fe40000000100 */
[----:B0-2---:R-:W-:Y:S05]  /*0050*/  BRA.U UP0, `(.L_x_0) ;  /* 0x0000000100b87547 */ /* 0x005fea000b800000 */
[----:B------:R-:W0:Y:S01]  /*0060*/  S2UR UR6, SR_CgaCtaId ;  /* 0x00000000000679c3 */ /* 0x000e220000008800 */
[----:B------:R-:W-:Y:S01]  /*0070*/  NOP ;  /* 0x0000000000007918 */ /* 0x000fe20000000000 */
[----:B------:R-:W-:Y:S02]  /*0080*/  UMOV UR4, 0x40 ;  /* 0x0000004000047882 */ /* 0x000fe40000000000 */
[----:B0-----:R-:W-:-:S09]  /*0090*/  ULEA UR4, UR6, UR4, 0x18 ;  /* 0x0000000406047291 */ /* 0x001fd2000f8ec0ff */
[----:B------:R-:W0:Y:S01]  /*00a0*/  LDS.U8 R0, [UR4] ;  /* 0x00000004ff007984 */ /* 0x000e220008000000 */
[----:B------:R-:W-:Y:S02]  /*00b0*/  UMOV UR4, 0x400 ;  /* 0x0000040000047882 */ /* 0x000fe40000000000 */
[----:B------:R-:W-:Y:S01]  /*00c0*/  ULEA UR4, UR6, UR4, 0x18 ;  /* 0x0000000406047291 */ /* 0x000fe2000f8ec0ff */
[----:B0-----:R-:W-:-:S13]  /*00d0*/  ISETP.NE.AND P0, PT, R0, RZ, PT ;  /* 0x000000ff0000720c */ /* 0x001fda0003f05270 */
[----:B------:R-:W-:Y:S05]  /*00e0*/  @P0 BRA `(.L_x_1) ;  /* 0x00000000007c0947 */ /* 0x000fea0003800000 */
[----:B------:R-:W-:-:S13]  /*00f0*/  ELECT P0, URZ, PT ;  /* 0x0000000000ff782f */ /* 0x000fda0003800000 */
[----:B------:R-:W-:Y:S05]  /*0100*/  @!P0 BRA `(.L_x_2) ;  /* 0x0000000000848947 */ /* 0x000fea0003800000 */
[----:B------:R-:W-:Y:S01]  /*0110*/  UMOV UR5, 0x4 ;  /* 0x0000000400057882 */ /* 0x000fe20000000000 */
[----:B------:R-:W-:Y:S02]  /*0120*/  IMAD.MOV.U32 R4, RZ, RZ, 0x1 ;  /* 0x00000001ff047424 */ /* 0x000fe400078e00ff */
[----:B------:R-:W-:Y:S02]  /*0130*/  IMAD.MOV.U32 R5, RZ, RZ, 0xf ;  /* 0x0000000fff057424 */ /* 0x000fe400078e00ff */
[----:B------:R-:W-:Y:S04]  /*0140*/  DEPBAR.LE SB0, 0x36 ;  /* 0x00008d800000791a */ /* 0x000fe80000000000 */
[----:B------:R-:W0:Y:S02]  /*0150*/  UTCATOMSWS.FIND_AND_SET.ALIGN UP1, UR5, UR5 ;  /* 0x00000005000575e3 */ /* 0x000e240008020800 */
[----:B0-----:R-:W-:-:S04]  /*0160*/  PLOP3.LUT P0, PT, PT, PT, UP1, 0x80, 0x8 ;  /* 0x000000000008781c */ /* 0x001fc80003f0f018 */
[----:B------:R-:W-:-:S04]  /*0170*/  SEL R0, RZ, 0xffffffff, !P0 ;  /* 0xffffffffff007807 */ /* 0x000fc80004000000 */
[----:B------:R-:W-:Y:S01]  /*0180*/  ISETP.NE.AND P0, PT, R0, RZ, PT ;  /* 0x000000ff0000720c */ /* 0x000fe20003f05270 */
[----:B------:R-:W-:-:S12]  /*0190*/  IMAD.U32 R0, RZ, RZ, UR5 ;  /* 0x00000005ff007e24 */ /* 0x000fd8000f8e00ff */
[----:B------:R-:W-:Y:S05]  /*01a0*/  @P0 BRA `(.L_x_3) ;  /* 0x0000000000240947 */ /* 0x000fea0003800000 */
.L_x_4:
[----:B------:R-:W-:Y:S05]  /*01b0*/  NANOSLEEP 0x64 ;  /* 0x000000640000795d */ /* 0x000fea0003800000 */
[----:B------:R-:W-:-:S05]  /*01c0*/  UMOV UR5, 0x4 ;  /* 0x0000000400057882 */ /* 0x000fca0000000000 */
[----:B------:R-:W-:Y:S04]  /*01d0*/  DEPBAR.LE SB0, 0x36 ;  /* 0x00008d800000791a */ /* 0x000fe80000000000 */
[----:B------:R-:W0:Y:S02]  /*01e0*/  UTCATOMSWS.FIND_AND_SET.ALIGN UP1, UR5, UR5 ;  /* 0x00000005000575e3 */ /* 0x000e240008020800 */
[----:B0-----:R-:W-:-:S04]  /*01f0*/  PLOP3.LUT P0, PT, PT, PT, UP1, 0x80, 0x8 ;  /* 0x000000000008781c */ /* 0x001fc80003f0f018 */
[----:B------:R-:W-:-:S04]  /*0200*/  SEL R0, RZ, 0xffffffff, !P0 ;  /* 0xffffffffff007807 */ /* 0x000fc80004000000 */
[----:B------:R-:W-:Y:S01]  /*0210*/  ISETP.NE.AND P0, PT, R0, RZ, PT ;  /* 0x000000ff0000720c */ /* 0x000fe20003f05270 */
[----:B------:R-:W-:-:S12]  /*0220*/  IMAD.U32 R0, RZ, RZ, UR5 ;  /* 0x00000005ff007e24 */ /* 0x000fd8000f8e00ff */
[----:B------:R-:W-:Y:S05]  /*0230*/  @!P0 BRA `(.L_x_4) ;  /* 0xfffffffc00dc8947 */ /* 0x000fea000383ffff */
.L_x_3:
[C---:B------:R-:W-:Y:S01]  /*0240*/  VIADD R3, R0.reuse, 0x10 ;  /* 0x0000001000037836 */ /* 0x040fe20000000000 */
[----:B------:R-:W-:Y:S01]  /*0250*/  UMOV UR5, 0x50 ;  /* 0x0000005000057882 */ /* 0x000fe20000000000 */
[----:B------:R-:W-:Y:S01]  /*0260*/  SHF.L.U32 R2, R5, R0, RZ ;  /* 0x0000000005027219 */ /* 0x000fe200000006ff */
[----:B------:R-:W-:Y:S01]  /*0270*/  ULEA UR5, UR6, UR5, 0x18 ;  /* 0x0000000506057291 */ /* 0x000fe2000f8ec0ff */
[----:B------:R-:W-:Y:S01]  /*0280*/  IMAD.SHL.U32 R0, R0, 0x20, RZ ;  /* 0x0000002000007824 */ /* 0x000fe200078e00ff */
[----:B------:R-:W-:-:S04]  /*0290*/  SHF.L.U32 R3, R4, R3, RZ ;  /* 0x0000000304037219 */ /* 0x000fc800000006ff */
[----:B------:R-:W-:-:S05]  /*02a0*/  LOP3.LUT R2, R3, R2, RZ, 0xfc, !PT ;  /* 0x0000000203027212 */ /* 0x000fca00078efcff */
[----:B------:R0:W-:Y:S04]  /*02b0*/  ATOMS.OR RZ, [UR5], R2 ;  /* 0x00000002ffff798c */ /* 0x0001e8000b000005 */
[----:B------:R0:W-:Y:S01]  /*02c0*/  STS [UR4], R0 ;  /* 0x00000000ff007988 */ /* 0x0001e20008000804 */
[----:B------:R-:W-:Y:S05]  /*02d0*/  BRA `(.L_x_2) ;  /* 0x0000000000107947 */ /* 0x000fea0003800000 */
.L_x_1:
[----:B------:R-:W-:Y:S01]  /*02e0*/  IMAD.MOV.U32 R0, RZ, RZ, -0x1 ;  /* 0xffffffffff007424 */ /* 0x000fe200078e00ff */
[----:B------:R-:W-:-:S04]  /*02f0*/  MOV R2, 0x320 ;  /* 0x0000032000027802 */ /* 0x000fc80000000f00 */
[----:B------:R0:W-:Y:S03]  /*0300*/  STS [UR4], R0 ;  /* 0x00000000ff007988 */ /* 0x0001e60008000804 */
[----:B0-----:R-:W-:Y:S05]  /*0310*/  CALL.REL.NOINC `($__internal_1_$__cuda_sm10x_tcgen05_guardrail_trap_phase_invalid_during_alloc) ;  /* 0x000000b000a07944 */ /* 0x001fea0003c00000 */
.L_x_2:
[----:B------:R-:W-:Y:S05]  /*0320*/  WARPSYNC.ALL ;  /* 0x0000000000007948 */ /* 0x000fea0003800000 */
[----:B------:R-:W-:Y:S01]  /*0330*/  NOP ;  /* 0x0000000000007918 */ /* 0x000fe20000000000 */
.L_x_0:
[----:B------:R-:W1:Y:S08]  /*0340*/  LDC.64 R42, c[0x0][0x398] ;  /* 0x0000e600ff2a7b82 */ /* 0x000e700000000a00 */
[----:B------:R-:W2:Y:S02]  /*0350*/  S2UR UR5, SR_CgaSize ;  /* 0x00000000000579c3 */ /* 0x000ea40000008a00 */
[----:B--2---:R-:W-:-:S12]  /*0360*/  UIMAD UR5, UR5, -0xa0, URZ ;  /* 0xffffff60050578a4 */ /* 0x004fd8000f8e02ff */
[----:B------:R-:W2:Y:S01]  /*0370*/  LDCU UR5, c[0x0][UR5+0x2b0] ;  /* 0x00005600050577ac */ /* 0x000ea20008000800 */
[----:B------:R-:W3:Y:S01]  /*0380*/  S2R R12, SR_CgaCtaId ;  /* 0x00000000000c7919 */ /* 0x000ee20000008800 */
[----:B------:R-:W-:Y:S02]  /*0390*/  SHF.R.U32.HI R179, RZ, 0x5, R86 ;  /* 0x00000005ffb37819 */ /* 0x000fe40000011656 */
[----:B------:R-:W-:Y:S01]  /*03a0*/  LOP3.LUT R146, R86, 0x7f, RZ, 0xc0, !PT ;  /* 0x0000007f56927812 */ /* 0x000fe200078ec0ff */
[----:B------:R-:W4:Y:S01]  /*03b0*/  S2UR UR4, SR_CTAID.X ;  /* 0x00000000000479c3 */ /* 0x000f220000002500 */
[----:B01----:R-:W-:Y:S01]  /*03c0*/  VIADD R0, R43, 0xff ;  /* 0x000000ff2b007836 */ /* 0x003fe20000000000 */
[----:B------:R-:W-:-:S04]  /*03d0*/  IABS R11, R42 ;  /* 0x0000002a000b7213 */ /* 0x000fc80000000000 */
[----:B------:R-:W-:Y:S02]  /*03e0*/  SHF.R.S32.HI R3, RZ, 0x1f, R0 ;  /* 0x0000001fff037819 */ /* 0x000fe40000011400 */
[----:B----4-:R-:W-:Y:S01]  /*03f0*/  I2FP.F32.U32 R5, UR4 ;  /* 0x0000000400057c45 */ /* 0x010fe20008201000 */
[----:B------:R-:W0:Y:S01]  /*0400*/  S2UR UR4, SR_CgaCtaId ;  /* 0x00000000000479c3 */ /* 0x000e220000008800 */
[----:B------:R-:W-:Y:S01]  /*0410*/  LEA.HI R3, R3, R0, RZ, 0x8 ;  /* 0x0000000003037211 */ /* 0x000fe200078f40ff */
[----:B---3--:R-:W-:Y:S02]  /*0420*/  IMAD.SHL.U32 R148, R12, 0x80, RZ ;  /* 0x000000800c947824 */ /* 0x008fe400078e00ff */
[----:B--2---:R-:W-:Y:S01]  /*0430*/  FMUL R5, R5, UR5 ;  /* 0x0000000505057c20 */ /* 0x004fe20008400000 */
[----:B------:R-:W-:-:S05]  /*0440*/  SHF.R.S32.HI R3, RZ, 0x8, R3 ;  /* 0x00000008ff037819 */ /* 0x000fca0000011403 */
[----:B------:R-:W-:Y:S01]  /*0450*/  IMAD.SHL.U32 R4, R3, 0x8, RZ ;  /* 0x0000000803047824 */ /* 0x000fe200078e00ff */
[----:B------:R-:W-:Y:S04]  /*0460*/  F2I.U32.TRUNC.NTZ R5, R5 ;  /* 0x0000000500057305 */ /* 0x000fe8000020f000 */
[----:B------:R-:W-:-:S04]  /*0470*/  IABS R7, R4 ;  /* 0x0000000400077213 */ /* 0x000fc80000000000 */
[----:B------:R-:W1:Y:S08]  /*0480*/  I2F.RP R0, R7 ;  /* 0x0000000700007306 */ /* 0x000e700000209400 */
[----:B-1----:R-:W1:Y:S02]  /*0490*/  MUFU.RCP R0, R0 ;  /* 0x0000000000007308 */ /* 0x002e640000001000 */
[----:B-1----:R-:W-:Y:S01]  /*04a0*/  VIADD R2, R0, 0xffffffe ;  /* 0x0ffffffe00027836 */ /* 0x002fe20000000000 */
[----:B------:R-:W-:-:S05]  /*04b0*/  IABS R0, R5 ;  /* 0x0000000500007213 */ /* 0x000fca0000000000 */
[----:B------:R1:W2:Y:S02]  /*04c0*/  F2I.FTZ.U32.TRUNC.NTZ R3, R2 ;  /* 0x0000000200037305 */ /* 0x0002a4000021f000 */
[----:B-1----:R-:W-:Y:S02]  /*04d0*/  IMAD.MOV.U32 R2, RZ, RZ, RZ ;  /* 0x000000ffff027224 */ /* 0x002fe400078e00ff */
[----:B--2---:R-:W-:-:S04]  /*04e0*/  IMAD.MOV R6, RZ, RZ, -R3 ;  /* 0x000000ffff067224 */ /* 0x004fc800078e0a03 */
[----:B------:R-:W-:Y:S01]  /*04f0*/  IMAD R9, R6, R7, RZ ;  /* 0x0000000706097224 */ /* 0x000fe200078e02ff */
[----:B------:R-:W-:-:S03]  /*0500*/  IABS R6, R4 ;  /* 0x0000000400067213 */ /* 0x000fc60000000000 */
[----:B------:R-:W-:-:S04]  /*0510*/  IMAD.HI.U32 R3, R3, R9, R2 ;  /* 0x0000000903037227 */ /* 0x000fc800078e0002 */
[----:B------:R-:W-:Y:S02]  /*0520*/  IMAD.MOV R2, RZ, RZ, -R6 ;  /* 0x000000ffff027224 */ /* 0x000fe400078e0a06 */
[----:B------:R-:W-:-:S04]  /*0530*/  IMAD.HI.U32 R3, R3, R0, RZ ;  /* 0x0000000003037227 */ /* 0x000fc800078e00ff */
[----:B------:R-:W-:Y:S01]  /*0540*/  IMAD R0, R3, R2, R0 ;  /* 0x0000000203007224 */ /* 0x000fe200078e0200 */
[----:B------:R-:W-:Y:S04]  /*0550*/  BAR.SYNC.DEFER_BLOCKING 0x0 ;  /* 0x0000000000007b1d */ /* 0x000fe80000010000 */
[----:B------:R-:W-:-:S13]  /*0560*/  ISETP.GT.U32.AND P1, PT, R7, R0, PT ;  /* 0x000000000700720c */ /* 0x000fda0003f24070 */
[----:B------:R-:W-:Y:S02]  /*0570*/  @!P1 IMAD.IADD R0, R0, 0x1, -R7 ;  /* 0x0000000100009824 */ /* 0x000fe400078e0a07 */
[----:B------:R-:W-:Y:S01]  /*0580*/  @!P1 VIADD R3, R3, 0x1 ;  /* 0x0000000103039836 */ /* 0x000fe20000000000 */
[----:B------:R-:W-:Y:S02]  /*0590*/  ISETP.NE.AND P1, PT, R4, RZ, PT ;  /* 0x000000ff0400720c */ /* 0x000fe40003f25270 */
[----:B------:R-:W-:Y:S02]  /*05a0*/  ISETP.GE.U32.AND P0, PT, R0, R7, PT ;  /* 0x000000070000720c */ /* 0x000fe40003f06070 */
[----:B------:R-:W-:-:S04]  /*05b0*/  LOP3.LUT R0, R5, R4, RZ, 0x3c, !PT ;  /* 0x0000000405007212 */ /* 0x000fc800078e3cff */
[----:B------:R-:W-:Y:S01]  /*05c0*/  ISETP.GE.AND P2, PT, R0, RZ, PT ;  /* 0x000000ff0000720c */ /* 0x000fe20003f46270 */
[----:B------:R-:W-:-:S06]  /*05d0*/  VIADD R0, R42, 0x7f ;  /* 0x0000007f2a007836 */ /* 0x000fcc0000000000 */
[----:B------:R-:W-:-:S04]  /*05e0*/  @P0 VIADD R3, R3, 0x1 ;  /* 0x0000000103030836 */ /* 0x000fc80000000000 */
[----:B------:R-:W-:Y:S01]  /*05f0*/  IMAD.MOV.U32 R2, RZ, RZ, R3 ;  /* 0x000000ffff027224 */ /* 0x000fe200078e0003 */
[----:B------:R-:W-:-:S03]  /*0600*/  SHF.R.S32.HI R3, RZ, 0x1f, R0 ;  /* 0x0000001fff037819 */ /* 0x000fc60000011400 */
[----:B------:R-:W-:Y:S01]  /*0610*/  @!P2 IMAD.MOV R2, RZ, RZ, -R2 ;  /* 0x000000ffff02a224 */ /* 0x000fe200078e0a02 */
[----:B------:R-:W-:Y:S02]  /*0620*/  @!P1 LOP3.LUT R2, RZ, R4, RZ, 0x33, !PT ;  /* 0x00000004ff029212 */ /* 0x000fe400078e33ff */
[----:B------:R-:W-:-:S03]  /*0630*/  LEA.HI R3, R3, R0, RZ, 0x7 ;  /* 0x0000000003037211 */ /* 0x000fc600078f38ff */
[----:B------:R-:W-:Y:S02]  /*0640*/  IMAD.SHL.U32 R9, R2, 0x8, RZ ;  /* 0x0000000802097824 */ /* 0x000fe400078e00ff */
[----:B------:R-:W-:-:S03]  /*0650*/  IMAD.MOV R2, RZ, RZ, -R2 ;  /* 0x000000ffff027224 */ /* 0x000fc600078e0a02 */
[----:B------:R-:W-:Y:S01]  /*0660*/  LEA.HI.SX32 R3, R3, -R9, 0x19 ;  /* 0x8000000903037211 */ /* 0x000fe200078fcaff */
[----:B------:R-:W-:Y:S02]  /*0670*/  IMAD R10, R4, R2, R5 ;  /* 0x00000002040a7224 */ /* 0x000fe400078e0205 */
[----:B------:R-:W-:Y:S01]  /*0680*/  IMAD.MOV.U32 R2, RZ, RZ, RZ ;  /* 0x000000ffff027224 */ /* 0x000fe200078e00ff */
[----:B------:R-:W-:Y:S02]  /*0690*/  VIMNMX R13, PT, PT, R3, 0x8, PT ;  /* 0x00000008030d7848 */ /* 0x000fe40003fe0100 */
[----:B------:R-:W-:Y:S02]  /*06a0*/  IABS R7, R10 ;  /* 0x0000000a00077213 */ /* 0x000fe40000000000 */
[-C--:B------:R-:W-:Y:S02]  /*06b0*/  IABS R8, R13.reuse ;  /* 0x0000000d00087213 */ /* 0x080fe40000000000 */
[----:B------:R-:W-:-:S02]  /*06c0*/  IABS R4, R13 ;  /* 0x0000000d00047213 */ /* 0x000fc40000000000 */
[----:B------:R-:W1:Y:S08]  /*06d0*/  I2F.RP R0, R8 ;  /* 0x0000000800007306 */ /* 0x000e700000209400 */
[----:B-1----:R-:W1:Y:S02]  /*06e0*/  MUFU.RCP R0, R0 ;  /* 0x0000000000007308 */ /* 0x002e640000001000 */
[----:B-1----:R-:W-:-:S06]  /*06f0*/  VIADD R3, R0, 0xffffffe ;  /* 0x0ffffffe00037836 */ /* 0x002fcc0000000000 */
[----:B------:R-:W1:Y:S02]  /*0700*/  F2I.FTZ.U32.TRUNC.NTZ R3, R3 ;  /* 0x0000000300037305 */ /* 0x000e64000021f000 */
[----:B-1----:R-:W-:-:S04]  /*0710*/  IMAD.MOV R6, RZ, RZ, -R3 ;  /* 0x000000ffff067224 */ /* 0x002fc800078e0a03 */
[----:B------:R-:W-:-:S04]  /*0720*/  IMAD.MOV.U32 R5, RZ, RZ, R6 ;  /* 0x000000ffff057224 */ /* 0x000fc800078e0006 */
[----:B------:R-:W-:-:S04]  /*0730*/  IMAD R5, R5, R8, RZ ;  /* 0x0000000805057224 */ /* 0x000fc800078e02ff */
[----:B------:R-:W-:-:S04]  /*0740*/  IMAD.HI.U32 R2, R3, R5, R2 ;  /* 0x0000000503027227 */ /* 0x000fc800078e0002 */
[----:B------:R-:W-:Y:S02]  /*0750*/  IMAD.MOV R3, RZ, RZ, -R4 ;  /* 0x000000ffff037224 */ /* 0x000fe400078e0a04 */
[----:B------:R-:W-:Y:S01]  /*0760*/  IMAD.HI.U32 R0, R2, R7, RZ ;  /* 0x0000000702007227 */ /* 0x000fe200078e00ff */
[----:B------:R-:W1:Y:S01]  /*0770*/  I2F.RP R4, R11 ;  /* 0x0000000b00047306 */ /* 0x000e620000209400 */
[----:B------:R-:W-:Y:S02]  /*0780*/  IABS R2, R43 ;  /* 0x0000002b00027213 */ /* 0x000fe40000000000 */
[----:B------:R-:W-:-:S05]  /*0790*/  IMAD R3, R0, R3, R7 ;  /* 0x0000000300037224 */ /* 0x000fca00078e0207 */
[----:B------:R-:W-:Y:S01]  /*07a0*/  ISETP.GT.U32.AND P1, PT, R8, R3, PT ;  /* 0x000000030800720c */ /* 0x000fe20003f24070 */
[----:B------:R-:W2:Y:S08]  /*07b0*/  I2F.RP R6, R2 ;  /* 0x0000000200067306 */ /* 0x000eb00000209400 */
[----:B-1----:R-:W1:Y:S04]  /*07c0*/  MUFU.RCP R4, R4 ;  /* 0x0000000400047308 */ /* 0x002e680000001000 */
[----:B------:R-:W-:-:S02]  /*07d0*/  @!P1 IMAD.IADD R3, R3, 0x1, -R8 ;  /* 0x0000000103039824 */ /* 0x000fc400078e0a08 */
[----:B------:R-:W-:Y:S01]  /*07e0*/  @!P1 VIADD R0, R0, 0x1 ;  /* 0x0000000100009836 */ /* 0x000fe20000000000 */
[----:B------:R-:W-:Y:S01]  /*07f0*/  ISETP.NE.AND P1, PT, R13, RZ, PT ;  /* 0x000000ff0d00720c */ /* 0x000fe20003f25270 */
[----:B--2---:R-:W2:Y:S01]  /*0800*/  MUFU.RCP R6, R6 ;  /* 0x0000000600067308 */ /* 0x004ea20000001000 */
[----:B------:R-:W-:Y:S02]  /*0810*/  ISETP.GE.U32.AND P0, PT, R3, R8, PT ;  /* 0x000000080300720c */ /* 0x000fe40003f06070 */
[----:B------:R-:W-:-:S04]  /*0820*/  LOP3.LUT R3, R10, R13, RZ, 0x3c, !PT ;  /* 0x0000000d0a037212 */ /* 0x000fc800078e3cff */
[----:B------:R-:W-:Y:S01]  /*0830*/  ISETP.GE.AND P2, PT, R3, RZ, PT ;  /* 0x000000ff0300720c */ /* 0x000fe20003f46270 */
[----:B-1----:R-:W-:-:S06]  /*0840*/  VIADD R5, R4, 0xffffffe ;  /* 0x0ffffffe04057836 */ /* 0x002fcc0000000000 */
[----:B------:R-:W-:Y:S01]  /*0850*/  @P0 VIADD R0, R0, 0x1 ;  /* 0x0000000100000836 */ /* 0x000fe20000000000 */
[----:B------:R-:W1:Y:S01]  /*0860*/  F2I.FTZ.U32.TRUNC.NTZ R5, R5 ;  /* 0x0000000500057305 */ /* 0x000e62000021f000 */
[----:B--2---:R-:W-:Y:S02]  /*0870*/  VIADD R6, R6, 0xffffffe ;  /* 0x0ffffffe06067836 */ /* 0x004fe40000000000 */
[----:B------:R-:W-:Y:S01]  /*0880*/  IMAD.MOV.U32 R145, RZ, RZ, R0 ;  /* 0x000000ffff917224 */ /* 0x000fe200078e0000 */
[----:B------:R-:W-:-:S03]  /*0890*/  MOV R0, 0x400 ;  /* 0x0000040000007802 */ /* 0x000fc60000000f00 */
[----:B------:R-:W-:Y:S01]  /*08a0*/  @!P2 IMAD.MOV R145, RZ, RZ, -R145 ;  /* 0x000000ffff91a224 */ /* 0x000fe200078e0a91 */
[----:B------:R-:W-:Y:S01]  /*08b0*/  R2UR UR16, R0 ;  /* 0x00000000001072ca */ /* 0x000fe200000e0000 */
[----:B------:R2:W3:Y:S01]  /*08c0*/  F2I.FTZ.U32.TRUNC.NTZ R7, R6 ;  /* 0x0000000600077305 */ /* 0x0004e2000021f000 */
[----:B------:R-:W-:Y:S01]  /*08d0*/  @!P1 LOP3.LUT R145, RZ, R13, RZ, 0x33, !PT ;  /* 0x0000000dff919212 */ /* 0x000fe200078e33ff */
[----:B-1----:R-:W-:-:S04]  /*08e0*/  IMAD.MOV R4, RZ, RZ, -R5 ;  /* 0x000000ffff047224 */ /* 0x002fc800078e0a05 */
[----:B------:R-:W-:Y:S02]  /*08f0*/  IMAD.MOV R0, RZ, RZ, -R145 ;  /* 0x000000ffff007224 */ /* 0x000fe400078e0a91 */
[----:B------:R-:W-:Y:S02]  /*0900*/  IMAD.SHL.U32 R145, R145, 0x100, RZ ;  /* 0x0000010091917824 */ /* 0x000fe400078e00ff */
[----:B------:R-:W-:Y:S02]  /*0910*/  IMAD R0, R13, R0, R10 ;  /* 0x000000000d007224 */ /* 0x000fe400078e020a */
[----:B0-----:R-:W-:Y:S01]  /*0920*/  ULEA UR16, UR4, UR16, 0x18 ;  /* 0x0000001004107291 */ /* 0x001fe2000f8ec0ff */
[----:B--2---:R-:W-:Y:S02]  /*0930*/  IMAD.MOV.U32 R6, RZ, RZ, RZ ;  /* 0x000000ffff067224 */ /* 0x004fe400078e00ff */
[----:B------:R-:W-:Y:S02]  /*0940*/  IMAD.IADD R3, R9, 0x1, R0 ;  /* 0x0000000109037824 */ /* 0x000fe400078e0200 */
[----:B------:R-:W-:-:S02]  /*0950*/  IMAD.IADD R0, R179, 0x1, R148 ;  /* 0x00000001b3007824 */ /* 0x000fc400078e0294 */
[----:B------:R-:W-:Y:S02]  /*0960*/  IMAD R9, R4, R11, RZ ;  /* 0x0000000b04097224 */ /* 0x000fe400078e02ff */
[----:B------:R-:W0:Y:S01]  /*0970*/  LDS R10, [UR16] ;  /* 0x00000010ff0a7984 */ /* 0x000e220008000800 */
[----:B---3--:R-:W-:Y:S01]  /*0980*/  IMAD.MOV R13, RZ, RZ, -R7 ;  /* 0x000000ffff0d7224 */ /* 0x008fe200078e0a07 */
[----:B------:R-:W-:Y:S01]  /*0990*/  LOP3.LUT R8, R145, 0x83, R0, 0xf8, !PT ;  /* 0x0000008391087812 */ /* 0x000fe200078ef800 */
[----:B------:R-:W-:Y:S02]  /*09a0*/  IMAD.MOV.U32 R4, RZ, RZ, RZ ;  /* 0x000000ffff047224 */ /* 0x000fe400078e00ff */
[----:B------:R-:W-:Y:S01]  /*09b0*/  IMAD R0, R3, 0x80, R146 ;  /* 0x0000008003007824 */ /* 0x000fe200078e0292 */
[----:B------:R-:W-:Y:S01]  /*09c0*/  LOP3.LUT R14, R8, 0x4, RZ, 0xfc, !PT ;  /* 0x00000004080e7812 */ /* 0x000fe200078efcff */
[----:B------:R-:W-:Y:S01]  /*09d0*/  IMAD.HI.U32 R4, R5, R9, R4 ;  /* 0x0000000905047227 */ /* 0x000fe200078e0004 */
[----:B------:R-:W-:-:S02]  /*09e0*/  IABS R9, R8 ;  /* 0x0000000800097213 */ /* 0x000fc40000000000 */
[----:B------:R-:W-:Y:S01]  /*09f0*/  IABS R5, R0 ;  /* 0x0000000000057213 */ /* 0x000fe20000000000 */
[----:B------:R-:W-:Y:S01]  /*0a00*/  IMAD R3, R13, R2, RZ ;  /* 0x000000020d037224 */ /* 0x000fe200078e02ff */
[C---:B------:R-:W-:Y:S02]  /*0a10*/  LOP3.LUT R16, R8.reuse, 0x8, RZ, 0xfc, !PT ;  /* 0x0000000808107812 */ /* 0x040fe400078efcff */
[----:B------:R-:W-:Y:S01]  /*0a20*/  LOP3.LUT R17, R8, 0xc, RZ, 0xfc, !PT ;  /* 0x0000000c08117812 */ /* 0x000fe200078efcff */
[----:B------:R-:W-:Y:S01]  /*0a30*/  IMAD.HI.U32 R6, R7, R3, R6 ;  /* 0x0000000307067227 */ /* 0x000fe200078e0006 */
[----:B------:R-:W-:Y:S02]  /*0a40*/  IABS R13, R16 ;  /* 0x00000010000d7213 */ /* 0x000fe40000000000 */
[----:B------:R-:W-:Y:S01]  /*0a50*/  IABS R15, R17 ;  /* 0x00000011000f7213 */ /* 0x000fe20000000000 */
[----:B------:R-:W-:Y:S01]  /*0a60*/  IMAD.MOV.U32 R7, RZ, RZ, R9 ;  /* 0x000000ffff077224 */ /* 0x000fe200078e0009 */
[----:B------:R-:W-:Y:S01]  /*0a70*/  IABS R9, R14 ;  /* 0x0000000e00097213 */ /* 0x000fe20000000000 */
[----:B------:R-:W-:-:S04]  /*0a80*/  IMAD.HI.U32 R4, R4, R5, RZ ;  /* 0x0000000504047227 */ /* 0x000fc800078e00ff */
[----:B------:R-:W-:-:S04]  /*0a90*/  IMAD.HI.U32 R3, R6, R7, RZ ;  /* 0x0000000706037227 */ /* 0x000fc800078e00ff */
[----:B------:R-:W-:Y:S02]  /*0aa0*/  IMAD.MOV R3, RZ, RZ, -R3 ;  /* 0x000000ffff037224 */ /* 0x000fe400078e0a03 */
[----:B------:R-:W-:Y:S02]  /*0ab0*/  IMAD.MOV R4, RZ, RZ, -R4 ;  /* 0x000000ffff047224 */ /* 0x000fe400078e0a04 */
[C---:B------:R-:W-:Y:S02]  /*0ac0*/  IMAD R3, R2.reuse, R3, R7 ;  /* 0x0000000302037224 */ /* 0x040fe400078e0207 */
[----:B------:R-:W-:Y:S02]  /*0ad0*/  IMAD R4, R11, R4, R5 ;  /* 0x000000040b047224 */ /* 0x000fe400078e0205 */
[----:B------:R-:W-:Y:S01]  /*0ae0*/  IMAD.SHL.U32 R7, R179, 0x200000, RZ ;  /* 0x00200000b3077824 */ /* 0x000fe200078e00ff */
[----:B------:R-:W-:Y:S01]  /*0af0*/  BAR.SYNC.DEFER_BLOCKING 0x0 ;  /* 0x0000000000007b1d */ /* 0x000fe20000010000 */
[----:B------:R-:W-:Y:S01]  /*0b00*/  ISETP.GT.U32.AND P1, PT, R2, R3, PT ;  /* 0x000000030200720c */ /* 0x000fe20003f24070 */
[----:B------:R-:W-:Y:S01]  /*0b10*/  IMAD.HI.U32 R5, R6, R9, RZ ;  /* 0x0000000906057227 */ /* 0x000fe200078e00ff */
[----:B------:R-:W-:-:S02]  /*0b20*/  ISETP.GT.U32.AND P0, PT, R11, R4, PT ;  /* 0x000000040b00720c */ /* 0x000fc40003f04070 */
[----:B------:R-:W-:Y:S01]  /*0b30*/  LOP3.LUT R7, R7, 0x600000, RZ, 0xc0, !PT ;  /* 0x0060000007077812 */ /* 0x000fe200078ec0ff */
[----:B------:R-:W-:Y:S01]  /*0b40*/  IMAD.MOV R5, RZ, RZ, -R5 ;  /* 0x000000ffff057224 */ /* 0x000fe200078e0a05 */
[----:B0-----:R-:W-:Y:S02]  /*0b50*/  R2UR UR17, R10 ;  /* 0x000000000a1172ca */ /* 0x001fe400000e0000 */
[----:B------:R-:W-:Y:S01]  /*0b60*/  R2UR UR12, R7 ;  /* 0x00000000070c72ca */ /* 0x000fe200000e0000 */
[----:B------:R-:W-:-:S04]  /*0b70*/  IMAD.HI.U32 R7, R6, R13, RZ ;  /* 0x0000000d06077227 */ /* 0x000fc800078e00ff */
[----:B------:R-:W-:Y:S02]  /*0b80*/  IMAD R5, R2, R5, R9 ;  /* 0x0000000502057224 */ /* 0x000fe400078e0209 */
[----:B------:R-:W-:Y:S02]  /*0b90*/  @!P1 IMAD.IADD R3, R3, 0x1, -R2 ;  /* 0x0000000103039824 */ /* 0x000fe400078e0a02 */
[----:B------:R-:W-:Y:S01]  /*0ba0*/  @!P0 IMAD.IADD R4, R4, 0x1, -R11 ;  /* 0x0000000104048824 */ /* 0x000fe200078e0a0b */
[C---:B------:R-:W-:Y:S01]  /*0bb0*/  ISETP.GT.U32.AND P5, PT, R2.reuse, R5, PT ;  /* 0x000000050200720c */ /* 0x040fe20003fa4070 */
[----:B------:R-:W-:Y:S01]  /*0bc0*/  IMAD.MOV R7, RZ, RZ, -R7 ;  /* 0x000000ffff077224 */ /* 0x000fe200078e0a07 */
[----:B------:R-:W-:Y:S01]  /*0bd0*/  ISETP.GT.U32.AND P1, PT, R2, R3, PT ;  /* 0x000000030200720c */ /* 0x000fe20003f24070 */
[----:B------:R-:W-:Y:S01]  /*0be0*/  IMAD.HI.U32 R9, R6, R15, RZ ;  /* 0x0000000f06097227 */ /* 0x000fe200078e00ff */
[----:B------:R-:W-:-:S03]  /*0bf0*/  ISETP.GT.U32.AND P4, PT, R11, R4, PT ;  /* 0x000000040b00720c */ /* 0x000fc60003f84070 */
[----:B------:R-:W-:Y:S01]  /*0c00*/  IMAD R7, R2, R7, R13 ;  /* 0x0000000702077224 */ /* 0x000fe200078e020d */
[----:B------:R-:W-:Y:S09]  /*0c10*/  BRA.U UP0, `(.L_x_5) ;  /* 0x0000000100187547 */ /* 0x000ff2000b800000 */
[----:B------:R-:W-:Y:S01]  /*0c20*/  ELECT P0, URZ, PT ;  /* 0x0000000000ff782f */ /* 0x000fe20003800000 */
[----:B------:R-:W-:Y:S01]  /*0c30*/  IMAD.MOV.U32 R10, RZ, RZ, 0x1 ;  /* 0x00000001ff0a7424 */ /* 0x000fe200078e00ff */
[----:B------:R-:W-:Y:S11]  /*0c40*/  UVIRTCOUNT.DEALLOC.SMPOOL 0x80 ;  /* 0x000000800000784c */ /* 0x000ff60000000000 */
[----:B------:R-:W-:-:S04]  /*0c50*/  @P0 MOV R13, 0x40 ;  /* 0x00000040000d0802 */ /* 0x000fc80000000f00 */
[----:B------:R-:W-:-:S05]  /*0c60*/  @P0 LEA R13, R12, R13, 0x18 ;  /* 0x0000000d0c0d0211 */ /* 0x000fca00078ec0ff */
[----:B------:R0:W-:Y:S02]  /*0c70*/  @P0 STS.U8 [R13], R10 ;  /* 0x0000000a0d000388 */ /* 0x0001e40000000000 */
.L_x_5:
[----:B------:R-:W-:Y:S01]  /*0c80*/  ISETP.GT.U32.AND P3, PT, R2, R7, PT ;  /* 0x000000070200720c */ /* 0x000fe20003f64070 */
[--C-:B------:R-:W-:Y:S01]  /*0c90*/  @!P5 IMAD.IADD R5, R5, 0x1, -R2.reuse ;  /* 0x000000010505d824 */ /* 0x100fe200078e0a02 */
[C---:B------:R-:W-:Y:S01]  /*0ca0*/  ISETP.GE.AND P0, PT, R8.reuse, RZ, PT ;  /* 0x000000ff0800720c */ /* 0x040fe20003f06270 */
[----:B------:R-:W-:Y:S01]  /*0cb0*/  IMAD.MOV R9, RZ, RZ, -R9 ;  /* 0x000000ffff097224 */ /* 0x000fe200078e0a09 */
[----:B0-----:R-:W-:Y:S01]  /*0cc0*/  LOP3.LUT R10, R8, 0x10, RZ, 0xfc, !PT ;  /* 0x00000010080a7812 */ /* 0x001fe200078efcff */
[----:B------:R-:W-:Y:S01]  /*0cd0*/  @!P4 IMAD.IADD R4, R4, 0x1, -R11 ;  /* 0x000000010404c824 */ /* 0x000fe200078e0a0b */
[----:B------:R-:W-:Y:S01]  /*0ce0*/  LOP3.LUT R11, R8, 0x14, RZ, 0xfc, !PT ;  /* 0x00000014080b7812 */ /* 0x000fe200078efcff */
[--C-:B------:R-:W-:Y:S01]  /*0cf0*/  @!P1 IMAD.IADD R3, R3, 0x1, -R2.reuse ;  /* 0x0000000103039824 */ /* 0x100fe200078e0a02 */
[C---:B------:R-:W-:Y:S01]  /*0d00*/  ISETP.GT.U32.AND P5, PT, R2.reuse, R5, PT ;  /* 0x000000050200720c */ /* 0x040fe20003fa4070 */
[----:B------:R-:W-:Y:S01]  /*0d10*/  IMAD R9, R2, R9, R15 ;  /* 0x0000000902097224 */ /* 0x000fe200078e020f */
[----:B------:R-:W-:Y:S01]  /*0d20*/  LOP3.LUT R12, R8, 0x18, RZ, 0xfc, !PT ;  /* 0x00000018080c7812 */ /* 0x000fe200078efcff */
[----:B------:R-:W-:Y:S01]  /*0d30*/  IMAD.MOV.U32 R40, RZ, RZ, R3 ;  /* 0x000000ffff287224 */ /* 0x000fe200078e0003 */
[----:B------:R-:W-:Y:S01]  /*0d40*/  IABS R15, R11 ;  /* 0x0000000b000f7213 */ /* 0x000fe20000000000 */
[----:B------:R-:W-:Y:S01]  /*0d50*/  @!P3 IMAD.IADD R7, R7, 0x1, -R2 ;  /* 0x000000010707b824 */ /* 0x000fe200078e0a02 */
[----:B------:R-:W-:Y:S01]  /*0d60*/  IABS R13, R10 ;  /* 0x0000000a000d7213 */ /* 0x000fe20000000000 */
[----:B------:R-:W-:Y:S01]  /*0d70*/  @!P0 IMAD.MOV R40, RZ, RZ, -R40 ;  /* 0x000000ffff288224 */ /* 0x000fe200078e0a28 */
[----:B------:R-:W-:Y:S01]  /*0d80*/  ISETP.GE.AND P4, PT, R17, RZ, PT ;  /* 0x000000ff1100720c */ /* 0x000fe20003f86270 */
[----:B------:R-:W-:Y:S01]  /*0d90*/  UIADD3 UR12, UPT, UPT, UR17, UR12, URZ ;  /* 0x0000000c110c7290 */ /* 0x000fe2000fffe0ff */
[----:B------:R-:W-:Y:S01]  /*0da0*/  ISETP.GT.U32.AND P3, PT, R2, R7, PT ;  /* 0x000000070200720c */ /* 0x000fe20003f64070 */
[----:B------:R-:W-:Y:S01]  /*0db0*/  IMAD.HI.U32 R3, R6, R13, RZ ;  /* 0x0000000d06037227 */ /* 0x000fe200078e00ff */
[----:B------:R-:W-:Y:S01]  /*0dc0*/  IABS R17, R12 ;  /* 0x0000000c00117213 */ /* 0x000fe20000000000 */
[----:B------:R-:W-:Y:S01]  /*0dd0*/  UMOV UR4, 0x1 ;  /* 0x0000000100047882 */ /* 0x000fe20000000000 */
[----:B------:R-:W-:Y:S01]  /*0de0*/  ISETP.GE.AND P1, PT, R10, RZ, PT ;  /* 0x000000ff0a00720c */ /* 0x000fe20003f26270 */
[----:B------:R-:W-:Y:S01]  /*0df0*/  IMAD.HI.U32 R10, R6, R15, RZ ;  /* 0x0000000f060a7227 */ /* 0x000fe200078e00ff */
[----:B------:R-:W-:Y:S01]  /*0e00*/  ISETP.GE.AND P2, PT, R14, RZ, PT ;  /* 0x000000ff0e00720c */ /* 0x000fe20003f46270 */
[----:B------:R-:W-:Y:S01]  /*0e10*/  UIADD3 UR10, UPT, UPT, UR16, 0x4000, URZ ;  /* 0x00004000100a7890 */ /* 0x000fe2000fffe0ff */
[----:B------:R-:W-:Y:S01]  /*0e20*/  ISETP.GE.AND P0, PT, R11, RZ, PT ;  /* 0x000000ff0b00720c */ /* 0x000fe20003f06270 */
[----:B------:R-:W-:Y:S01]  /*0e30*/  IMAD.HI.U32 R11, R6, R17, RZ ;  /* 0x00000011060b7227 */ /* 0x000fe200078e00ff */
[----:B------:R-:W-:Y:S01]  /*0e40*/  LOP3.LUT R18, R8, 0x1c, RZ, 0xfc, !PT ;  /* 0x0000001c08127812 */ /* 0x000fe200078efcff */
[----:B------:R-:W-:Y:S01]  /*0e50*/  STTM.x128 tmem[UR12], RZ ;  /* 0x000000ff000079ed */ /* 0x000fe200083c000c */
[----:B------:R-:W-:Y:S01]  /*0e60*/  ISETP.GE.AND P6, PT, R16, RZ, PT ;  /* 0x000000ff1000720c */ /* 0x000fe20003fc6270 */
[----:B------:R-:W-:Y:S01]  /*0e70*/  @!P3 IMAD.IADD R7, R7, 0x1, -R2 ;  /* 0x000000010707b824 */ /* 0x000fe200078e0a02 */
[----:B------:R-:W-:Y:S01]  /*0e80*/  ISETP.GT.U32.AND P3, PT, R2, R9, PT ;  /* 0x000000090200720c */ /* 0x000fe20003f64070 */
[----:B------:R-:W-:Y:S01]  /*0e90*/  IMAD.MOV R10, RZ, RZ, -R10 ;  /* 0x000000ffff0a7224 */ /* 0x000fe200078e0a0a */
[----:B------:R-:W-:Y:S01]  /*0ea0*/  IABS R14, R18 ;  /* 0x00000012000e7213 */ /* 0x000fe20000000000 */
[--C-:B------:R-:W-:Y:S01]  /*0eb0*/  @!P5 IMAD.IADD R5, R5, 0x1, -R2.reuse ;  /* 0x000000010505d824 */ /* 0x100fe200078e0a02 */
[----:B------:R-:W-:Y:S01]  /*0ec0*/  ISETP.GE.AND P5, PT, R12, RZ, PT ;  /* 0x000000ff0c00720c */ /* 0x000fe20003fa6270 */
[----:B------:R-:W-:Y:S01]  /*0ed0*/  IMAD.MOV R3, RZ, RZ, -R3 ;  /* 0x000000ffff037224 */ /* 0x000fe200078e0a03 */
[C---:B------:R-:W-:Y:S01]  /*0ee0*/  LOP3.LUT R20, R8.reuse, 0x20, RZ, 0xfc, !PT ;  /* 0x0000002008147812 */ /* 0x040fe200078efcff */
[----:B------:R-:W-:Y:S01]  /*0ef0*/  IMAD.MOV R12, RZ, RZ, -R11 ;  /* 0x000000ffff0c7224 */ /* 0x000fe200078e0a0b */
[----:B------:R-:W-:Y:S01]  /*0f00*/  LOP3.LUT R22, R8, 0x24, RZ, 0xfc, !PT ;  /* 0x0000002408167812 */ /* 0x000fe200078efcff */
[C---:B------:R-:W-:Y:S01]  /*0f10*/  IMAD R11, R2.reuse, R10, R15 ;  /* 0x0000000a020b7224 */ /* 0x040fe200078e020f */
[----:B------:R-:W-:Y:S01]  /*0f20*/  IABS R19, R20 ;  /* 0x0000001400137213 */ /* 0x000fe20000000000 */
[----:B------:R-:W-:Y:S01]  /*0f30*/  IMAD R3, R2, R3, R13 ;  /* 0x0000000302037224 */ /* 0x000fe200078e020d */
[C---:B------:R-:W-:Y:S01]  /*0f40*/  LOP3.LUT R23, R8.reuse, 0x28, RZ, 0xfc, !PT ;  /* 0x0000002808177812 */ /* 0x040fe200078efcff */
[----:B------:R-:W-:Y:S01]  /*0f50*/  IMAD.MOV.U32 R10, RZ, RZ, R5 ;  /* 0x000000ffff0a7224 */ /* 0x000fe200078e0005 */
[C---:B------:R-:W-:Y:S01]  /*0f60*/  LOP3.LUT R24, R8.reuse, 0x2c, RZ, 0xfc, !PT ;  /* 0x0000002c08187812 */ /* 0x040fe200078efcff */
[----:B------:R-:W-:Y:S01]  /*0f70*/  @!P3 IMAD.IADD R9, R9, 0x1, -R2 ;  /* 0x000000010909b824 */ /* 0x000fe200078e0a02 */
[----:B------:R-:W-:Y:S01]  /*0f80*/  LOP3.LUT R26, R8, 0x48, RZ, 0xfc, !PT ;  /* 0x00000048081a7812 */ /* 0x000fe200078efcff */
[----:B------:R-:W-:Y:S01]  /*0f90*/  @!P2 IMAD.MOV R10, RZ, RZ, -R10 ;  /* 0x000000ffff0aa224 */ /* 0x000fe200078e0a0a */
[C---:B------:R-:W-:Y:S01]  /*0fa0*/  ISETP.GT.U32.AND P2, PT, R2.reuse, R3, PT ;  /* 0x000000030200720c */ /* 0x040fe20003f44070 */
[----:B------:R-:W-:Y:S01]  /*0fb0*/  IMAD.MOV.U32 R15, RZ, RZ, R14 ;  /* 0x000000ffff0f7224 */ /* 0x000fe200078e000e */
[C---:B------:R-:W-:Y:S01]  /*0fc0*/  ISETP.GT.U32.AND P3, PT, R2.reuse, R9, PT ;  /* 0x000000090200720c */ /* 0x040fe20003f64070 */
[----:B------:R-:W-:Y:S01]  /*0fd0*/  @!P6 IMAD.MOV R7, RZ, RZ, -R7 ;  /* 0x000000ffff07e224 */ /* 0x000fe200078e0a07 */
[----:B------:R-:W-:Y:S01]  /*0fe0*/  ISETP.GT.U32.AND P6, PT, R2, R11, PT ;  /* 0x0000000b0200720c */ /* 0x000fe20003fc4070 */
[----:B------:R-:W-:Y:S01]  /*0ff0*/  IMAD.HI.U32 R5, R6, R15, RZ ;  /* 0x0000000f06057227 */ /* 0x000fe200078e00ff */
[----:B------:R-:W-:Y:S01]  /*1000*/  IABS R21, R24 ;  /* 0x0000001800157213 */ /* 0x000fe20000000000 */
[----:B------:R-:W0:Y:S01]  /*1010*/  FENCE.VIEW.ASYNC.T ;  /* 0x00000000000073c6 */ /* 0x000e220000000200 */
[----:B------:R-:W-:Y:S01]  /*1020*/  IABS R31, R26 ;  /* 0x0000001a001f7213 */ /* 0x000fe20000000000 */
[----:B------:R-:W-:Y:S01]  /*1030*/  IMAD.MOV R5, RZ, RZ, -R5 ;  /* 0x000000ffff057224 */ /* 0x000fe200078e0a05 */
[----:B------:R-:W-:Y:S01]  /*1040*/  LOP3.LUT R28, R8, 0x4c, RZ, 0xfc, !PT ;  /* 0x0000004c081c7812 */ /* 0x000fe200078efcff */
[----:B------:R-:W-:Y:S01]  /*1050*/  IMAD R13, R2, R12, R17 ;  /* 0x0000000c020d7224 */ /* 0x000fe200078e0211 */
[----:B------:R-:W-:Y:S01]  /*1060*/  IABS R17, R22 ;  /* 0x0000001600117213 */ /* 0x000fe20000000000 */
[--C-:B------:R-:W-:Y:S01]  /*1070*/  @!P2 IMAD.IADD R3, R3, 0x1, -R2.reuse ;  /* 0x000000010303a824 */ /* 0x100fe200078e0a02 */
[----:B------:R-:W-:Y:S01]  /*1080*/  LOP3.LUT R36, R8, 0x58, RZ, 0xfc, !PT ;  /* 0x0000005808247812 */ /* 0x000fe200078efcff */
[----:B------:R-:W-:Y:S01]  /*1090*/  IMAD.HI.U32 R12, R6, R19, RZ ;  /* 0x00000013060c7227 */ /* 0x000fe200078e00ff */
[----:B------:R-:W-:Y:S01]  /*10a0*/  LOP3.LUT R32, R8, 0x54, RZ, 0xfc, !PT ;  /* 0x0000005408207812 */ /* 0x000fe200078efcff */
[----:B------:R-:W1:Y:S01]  /*10b0*/  LDCU UR5, c[0x0][0x3a4] ;  /* 0x00007480ff0577ac */ /* 0x000e620008000800 */
[C---:B------:R-:W-:Y:S01]  /*10c0*/  ISETP.GT.U32.AND P2, PT, R2.reuse, R3, PT ;  /* 0x000000030200720c */ /* 0x040fe20003f44070 */
[C---:B------:R-:W-:Y:S01]  /*10d0*/  IMAD R5, R2.reuse, R5, R15 ;  /* 0x0000000502057224 */ /* 0x040fe200078e020f */
[----:B------:R-:W-:Y:S01]  /*10e0*/  IABS R35, R36 ;  /* 0x0000002400237213 */ /* 0x000fe20000000000 */
[----:B------:R-:W-:Y:S01]  /*10f0*/  @!P3 IMAD.IADD R9, R9, 0x1, -R2 ;  /* 0x000000010909b824 */ /* 0x000fe200078e0a02 */
[----:B------:R-:W-:Y:S01]  /*1100*/  ISETP.GT.U32.AND P3, PT, R2, R13, PT ;  /* 0x0000000d0200720c */ /* 0x000fe20003f64070 */
[----:B------:R-:W-:Y:S01]  /*1110*/  IMAD.MOV R12, RZ, RZ, -R12 ;  /* 0x000000ffff0c7224 */ /* 0x000fe200078e0a0c */
[----:B------:R-:W-:Y:S01]  /*1120*/  LOP3.LUT R30, R8, 0x50, RZ, 0xfc, !PT ;  /* 0x00000050081e7812 */ /* 0x000fe200078efcff */
[----:B------:R-:W-:Y:S01]  /*1130*/  @!P4 IMAD.MOV R9, RZ, RZ, -R9 ;  /* 0x000000ffff09c224 */ /* 0x000fe200078e0a09 */
[C---:B------:R-:W-:Y:S01]  /*1140*/  ISETP.GT.U32.AND P4, PT, R2.reuse, R5, PT ;  /* 0x000000050200720c */ /* 0x040fe20003f84070 */
[----:B------:R-:W-:Y:S01]  /*1150*/  @!P6 IMAD.IADD R11, R11, 0x1, -R2 ;  /* 0x000000010b0be824 */ /* 0x000fe200078e0a02 */
[----:B------:R-:W-:Y:S01]  /*1160*/  IABS R33, R32 ;  /* 0x0000002000217213 */ /* 0x000fe20000000000 */
[----:B------:R-:W-:Y:S01]  /*1170*/  IMAD R15, R2, R12, R19 ;  /* 0x0000000c020f7224 */ /* 0x000fe200078e0213 */
[----:B------:R-:W-:Y:S01]  /*1180*/  IABS R19, R23 ;  /* 0x0000001700137213 */ /* 0x000fe20000000000 */
[----:B------:R-:W-:Y:S01]  /*1190*/  IMAD.HI.U32 R12, R6, R17, RZ ;  /* 0x00000011060c7227 */ /* 0x000fe200078e00ff */
[----:B------:R-:W-:Y:S01]  /*11a0*/  ISETP.GT.U32.AND P6, PT, R2, R11, PT ;  /* 0x0000000b0200720c */ /* 0x000fe20003fc4070 */
[----:B------:R-:W-:Y:S01]  /*11b0*/  UMOV UR13, UR10 ;  /* 0x0000000a000d7c82 */ /* 0x000fe20008000000 */
[C---:B------:R-:W-:Y:S01]  /*11c0*/  LOP3.LUT R38, R8.reuse, 0x5c, RZ, 0xfc, !PT ;  /* 0x0000005c08267812 */ /* 0x040fe200078efcff */
[----:B------:R-:W-:Y:S01]  /*11d0*/  IMAD.MOV R12, RZ, RZ, -R12 ;  /* 0x000000ffff0c7224 */ /* 0x000fe200078e0a0c */
[----:B------:R-:W-:Y:S01]  /*11e0*/  LOP3.LUT R44, R8, 0x60, RZ, 0xfc, !PT ;  /* 0x00000060082c7812 */ /* 0x000fe200078efcff */
[--C-:B------:R-:W-:Y:S01]  /*11f0*/  @!P2 IMAD.IADD R3, R3, 0x1, -R2.reuse ;  /* 0x000000010303a824 */ /* 0x100fe200078e0a02 */
[C---:B------:R-:W-:Y:S01]  /*1200*/  ISETP.GT.U32.AND P2, PT, R2.reuse, R15, PT ;  /* 0x0000000f0200720c */ /* 0x040fe20003f44070 */
[----:B------:R-:W-:Y:S01]  /*1210*/  IMAD R17, R2, R12, R17 ;  /* 0x0000000c02117224 */ /* 0x000fe200078e0211 */
[----:B------:R-:W-:Y:S01]  /*1220*/  IABS R37, R38 ;  /* 0x0000002600257213 */ /* 0x000fe20000000000 */
[----:B------:R-:W-:Y:S01]  /*1230*/  IMAD.MOV.U32 R12, RZ, RZ, R3 ;  /* 0x000000ffff0c7224 */ /* 0x000fe200078e0003 */
[----:B------:R-:W-:Y:S01]  /*1240*/  LOP3.LUT R46, R8, 0x64, RZ, 0xfc, !PT ;  /* 0x00000064082e7812 */ /* 0x000fe200078efcff */
[----:B------:R-:W-:Y:S01]  /*1250*/  @!P4 IMAD.IADD R5, R5, 0x1, -R2 ;  /* 0x000000010505c824 */ /* 0x000fe200078e0a02 */
[----:B------:R-:W-:Y:S01]  /*1260*/  ISETP.GE.AND P4, PT, R18, RZ, PT ;  /* 0x000000ff1200720c */ /* 0x000fe20003f86270 */
[----:B------:R-:W-:Y:S01]  /*1270*/  @!P1 IMAD.MOV R12, RZ, RZ, -R12 ;  /* 0x000000ffff0c9224 */ /* 0x000fe200078e0a0c */
[----:B------:R-:W-:Y:S01]  /*1280*/  LOP3.LUT R18, R8, 0x34, RZ, 0xfc, !PT ;  /* 0x0000003408127812 */ /* 0x000fe200078efcff */
[--C-:B------:R-:W-:Y:S01]  /*1290*/  @!P3 IMAD.IADD R13, R13, 0x1, -R2.reuse ;  /* 0x000000010d0db824 */ /* 0x100fe200078e0a02 */
[C---:B------:R-:W-:Y:S01]  /*12a0*/  ISETP.GT.U32.AND P1, PT, R2.reuse, R5, PT ;  /* 0x000000050200720c */ /* 0x040fe20003f24070 */
[----:B------:R-:W-:Y:S01]  /*12b0*/  @!P6 IMAD.IADD R11, R11, 0x1, -R2 ;  /* 0x000000010b0be824 */ /* 0x000fe200078e0a02 */
[----:B------:R-:W-:Y:S01]  /*12c0*/  ISETP.GT.U32.AND P6, PT, R2, R17, PT ;  /* 0x000000110200720c */ /* 0x000fe20003fc4070 */
[----:B------:R-:W-:Y:S01]  /*12d0*/  IMAD.HI.U32 R14, R6, R19, RZ ;  /* 0x00000013060e7227 */ /* 0x000fe200078e00ff */
[----:B------:R-:W-:Y:S01]  /*12e0*/  ISETP.GT.U32.AND P3, PT, R2, R13, PT ;  /* 0x0000000d0200720c */ /* 0x000fe20003f64070 */
[----:B------:R-:W2:Y:S01]  /*12f0*/  LDCU.128 UR20, c[0x0][0x380] ;  /* 0x00007000ff1477ac */ /* 0x000ea20008000c00 */
[----:B------:R-:W-:Y:S01]  /*1300*/  LOP3.LUT R52, R8, 0x68, RZ, 0xfc, !PT ;  /* 0x0000006808347812 */ /* 0x000fe200078efcff */
[----:B------:R-:W-:Y:S01]  /*1310*/  IMAD.MOV R14, RZ, RZ, -R14 ;  /* 0x000000ffff0e7224 */ /* 0x000fe200078e0a0e */
[----:B------:R-:W-:Y:S01]  /*1320*/  IABS R39, R44 ;  /* 0x0000002c00277213 */ /* 0x000fe20000000000 */
[----:B------:R-:W-:Y:S01]  /*1330*/  IMAD.HI.U32 R16, R6, R21, RZ ;  /* 0x0000001506107227 */ /* 0x000fe200078e00ff */
[----:B------:R-:W-:Y:S01]  /*1340*/  IABS R41, R46 ;  /* 0x0000002e00297213 */ /* 0x000fe20000000000 */
[----:B------:R-:W3:Y:S01]  /*1350*/  LDC.64 R124, c[0x0][0x3a8] ;  /* 0x0000ea00ff7c7b82 */ /* 0x000ee20000000a00 */
[----:B------:R-:W-:Y:S01]  /*1360*/  IABS R45, R52 ;  /* 0x00000034002d7213 */ /* 0x000fe20000000000 */
[----:B------:R-:W-:Y:S01]  /*1370*/  @!P2 IMAD.IADD R15, R15, 0x1, -R2 ;  /* 0x000000010f0fa824 */ /* 0x000fe200078e0a02 */
[----:B------:R-:W-:Y:S01]  /*1380*/  ISETP.GE.AND P2, PT, R22, RZ, PT ;  /* 0x000000ff1600720c */ /* 0x000fe20003f46270 */
[----:B------:R-:W-:Y:S01]  /*1390*/  IMAD R3, R2, R14, R19 ;  /* 0x0000000e02037224 */ /* 0x000fe200078e0213 */
[C---:B------:R-:W-:Y:S01]  /*13a0*/  LOP3.LUT R54, R8.reuse, 0x70, RZ, 0xfc, !PT ;  /* 0x0000007008367812 */ /* 0x040fe200078efcff */
[----:B------:R-:W-:Y:S01]  /*13b0*/  IMAD.MOV R16, RZ, RZ, -R16 ;  /* 0x000000ffff107224 */ /* 0x000fe200078e0a10 */
[----:B------:R-:W-:Y:S01]  /*13c0*/  LOP3.LUT R56, R8, 0x74, RZ, 0xfc, !PT ;  /* 0x0000007408387812 */ /* 0x000fe200078efcff */
[--C-:B------:R-:W-:Y:S01]  /*13d0*/  @!P1 IMAD.IADD R5, R5, 0x1, -R2.reuse ;  /* 0x0000000105059824 */ /* 0x100fe200078e0a02 */
[C---:B------:R-:W-:Y:S01]  /*13e0*/  ISETP.GT.U32.AND P1, PT, R2.reuse, R3, PT ;  /* 0x000000030200720c */ /* 0x040fe20003f24070 */
[--C-:B------:R-:W-:Y:S01]  /*13f0*/  @!P6 IMAD.IADD R17, R17, 0x1, -R2.reuse ;  /* 0x000000011111e824 */ /* 0x100fe200078e0a02 */
[C---:B------:R-:W-:Y:S01]  /*1400*/  ISETP.GT.U32.AND P6, PT, R2.reuse, R15, PT ;  /* 0x0000000f0200720c */ /* 0x040fe20003fc4070 */
[----:B------:R-:W-:Y:S01]  /*1410*/  IMAD R19, R2, R16, R21 ;  /* 0x0000001002137224 */ /* 0x000fe200078e0215 */
[C---:B------:R-:W-:Y:S01]  /*1420*/  LOP3.LUT R16, R8.reuse, 0x30, RZ, 0xfc, !PT ;  /* 0x0000003008107812 */ /* 0x040fe200078efcff */
[----:B------:R-:W-:Y:S01]  /*1430*/  IMAD.MOV.U32 R14, RZ, RZ, R5 ;  /* 0x000000ffff0e7224 */ /* 0x000fe200078e0005 */
[----:B------:R-:W-:Y:S01]  /*1440*/  LOP3.LUT R57, R8, 0x78, RZ, 0xfc, !PT ;  /* 0x0000007808397812 */ /* 0x000fe200078efcff */
[----:B------:R-:W-:Y:S01]  /*1450*/  @!P3 IMAD.IADD R13, R13, 0x1, -R2 ;  /* 0x000000010d0db824 */ /* 0x000fe200078e0a02 */
[----:B------:R-:W-:Y:S01]  /*1460*/  ISETP.GE.AND P3, PT, R20, RZ, PT ;  /* 0x000000ff1400720c */ /* 0x000fe20003f66270 */
[----:B------:R-:W-:Y:S01]  /*1470*/  @!P4 IMAD.MOV R14, RZ, RZ, -R14 ;  /* 0x000000ffff0ec224 */ /* 0x000fe200078e0a0e */
[C---:B------:R-:W-:Y:S01]  /*1480*/  ISETP.GT.U32.AND P4, PT, R2.reuse, R19, PT ;  /* 0x000000130200720c */ /* 0x040fe20003f84070 */
[----:B------:R-:W-:Y:S01]  /*1490*/  @!P0 IMAD.MOV R11, RZ, RZ, -R11 ;  /* 0x000000ffff0b8224 */ /* 0x000fe200078e0a0b */
[----:B------:R-:W-:Y:S01]  /*14a0*/  ISETP.GT.U32.AND P0, PT, R2, R17, PT ;  /* 0x000000110200720c */ /* 0x000fe20003f04070 */
[--C-:B------:R-:W-:Y:S01]  /*14b0*/  @!P1 IMAD.IADD R3, R3, 0x1, -R2.reuse ;  /* 0x0000000103039824 */ /* 0x100fe200078e0a02 */
[----:B------:R-:W-:Y:S01]  /*14c0*/  IABS R21, R16 ;  /* 0x0000001000157213 */ /* 0x000fe20000000000 */
[----:B------:R-:W-:Y:S01]  /*14d0*/  @!P6 IMAD.IADD R15, R15, 0x1, -R2 ;  /* 0x000000010f0fe824 */ /* 0x000fe200078e0a02 */
[----:B------:R-:W-:Y:S01]  /*14e0*/  ISETP.GE.AND P6, PT, R24, RZ, PT ;  /* 0x000000ff1800720c */ /* 0x000fe20003fc6270 */
[----:B------:R-:W-:Y:S01]  /*14f0*/  @!P5 IMAD.MOV R13, RZ, RZ, -R13 ;  /* 0x000000ffff0dd224 */ /* 0x000fe200078e0a0d */
[----:B------:R-:W-:Y:S01]  /*1500*/  ISETP.GE.AND P5, PT, R23, RZ, PT ;  /* 0x000000ff1700720c */ /* 0x000fe20003fa6270 */
[----:B------:R-:W-:Y:S01]  /*1510*/  IMAD.HI.U32 R5, R6, R21, RZ ;  /* 0x0000001506057227 */ /* 0x000fe200078e00ff */
[----:B------:R-:W-:-:S02]  /*1520*/  IABS R23, R18 ;  /* 0x0000001200177213 */ /* 0x000fc40000000000 */
[----:B------:R-:W-:Y:S01]  /*1530*/  ISETP.GE.AND P1, PT, R18, RZ, PT ;  /* 0x000000ff1200720c */ /* 0x000fe20003f26270 */
[----:B------:R-:W-:Y:S01]  /*1540*/  @!P3 IMAD.MOV R15, RZ, RZ, -R15 ;  /* 0x000000ffff0fb224 */ /* 0x000fe200078e0a0f */
[----:B------:R-:W-:Y:S01]  /*1550*/  ISETP.GT.U32.AND P3, PT, R2, R3, PT ;  /* 0x000000030200720c */ /* 0x000fe20003f64070 */
[--C-:B------:R-:W-:Y:S01]  /*1560*/  @!P4 IMAD.IADD R19, R19, 0x1, -R2.reuse ;  /* 0x000000011313c824 */ /* 0x100fe200078e0a02 */
[C---:B------:R-:W-:Y:S01]  /*1570*/  LOP3.LUT R18, R8.reuse, 0x3c, RZ, 0xfc, !PT ;  /* 0x0000003c08127812 */ /* 0x040fe200078efcff */
[----:B------:R-:W-:Y:S01]  /*1580*/  IMAD.MOV R5, RZ, RZ, -R5 ;  /* 0x000000ffff057224 */ /* 0x000fe200078e0a05 */
[----:B------:R-:W-:Y:S01]  /*1590*/  LOP3.LUT R20, R8, 0x40, RZ, 0xfc, !PT ;  /* 0x0000004008147812 */ /* 0x000fe200078efcff */
[----:B------:R-:W-:Y:S01]  /*15a0*/  @!P0 IMAD.IADD R17, R17, 0x1, -R2 ;  /* 0x0000000111118824 */ /* 0x000fe200078e0a02 */
[C---:B------:R-:W-:Y:S01]  /*15b0*/  ISETP.GT.U32.AND P4, PT, R2.reuse, R19, PT ;  /* 0x000000130200720c */ /* 0x040fe20003f84070 */
[----:B------:R-:W-:Y:S01]  /*15c0*/  IMAD R5, R2, R5, R21 ;  /* 0x0000000502057224 */ /* 0x000fe200078e0215 */
[----:B------:R-:W-:Y:S01]  /*15d0*/  ISETP.GE.AND P0, PT, R16, RZ, PT ;  /* 0x000000ff1000720c */ /* 0x000fe20003f06270 */
[----:B------:R-:W-:Y:S01]  /*15e0*/  IMAD.HI.U32 R16, R6, R23, RZ ;  /* 0x0000001706107227 */ /* 0x000fe200078e00ff */
[----:B------:R-:W-:-:S02]  /*15f0*/  IABS R25, R18 ;  /* 0x0000001200197213 */ /* 0x000fc40000000000 */
[----:B------:R-:W-:Y:S01]  /*1600*/  IABS R27, R20 ;  /* 0x00000014001b7213 */ /* 0x000fe20000000000 */
[----:B------:R-:W-:Y:S01]  /*1610*/  @!P3 IMAD.IADD R3, R3, 0x1, -R2 ;  /* 0x000000010303b824 */ /* 0x000fe200078e0a02 */
[----:B------:R-:W-:Y:S01]  /*1620*/  ISETP.GT.U32.AND P3, PT, R2, R5, PT ;  /* 0x000000050200720c */ /* 0x000fe20003f64070 */
[----:B------:R-:W-:Y:S01]  /*1630*/  IMAD.MOV R16, RZ, RZ, -R16 ;  /* 0x000000ffff107224 */ /* 0x000fe200078e0a10 */
[----:B------:R-:W-:Y:S01]  /*1640*/  LOP3.LUT R24, R8, 0x44, RZ, 0xfc, !PT ;  /* 0x0000004408187812 */ /* 0x000fe200078efcff */
[----:B------:R-:W-:Y:S01]  /*1650*/  @!P2 IMAD.MOV R17, RZ, RZ, -R17 ;  /* 0x000000ffff11a224 */ /* 0x000fe200078e0a11 */
[----:B------:R-:W-:Y:S01]  /*1660*/  IABS R49, R54 ;  /* 0x0000003600317213 */ /* 0x000fe20000000000 */
[----:B------:R-:W-:Y:S01]  /*1670*/  IMAD R21, R2, R16, R23 ;  /* 0x0000001002157224 */ /* 0x000fe200078e0217 */
[----:B------:R-:W-:Y:S01]  /*1680*/  LOP3.LUT R16, R8, 0x38, RZ, 0xfc, !PT ;  /* 0x0000003808107812 */ /* 0x000fe200078efcff */
[----:B------:R-:W-:Y:S01]  /*1690*/  @!P4 IMAD.IADD R19, R19, 0x1, -R2 ;  /* 0x000000011313c824 */ /* 0x000fe200078e0a02 */
[----:B------:R-:W-:Y:S01]  /*16a0*/  ISETP.GE.AND P4, PT, R18, RZ, PT ;  /* 0x000000ff1200720c */ /* 0x000fe20003f86270 */
[----:B------:R-:W-:Y:S01]  /*16b0*/  IMAD.HI.U32 R18, R6, R25, RZ ;  /* 0x0000001906127227 */ /* 0x000fe200078e00ff */
[----:B------:R-:W-:-:S02]  /*16c0*/  IABS R23, R16 ;  /* 0x0000001000177213 */ /* 0x000fc40000000000 */
[----:B------:R-:W-:Y:S01]  /*16d0*/  ISETP.GE.AND P2, PT, R16, RZ, PT ;  /* 0x000000ff1000720c */ /* 0x000fe20003f46270 */
[----:B------:R-:W-:Y:S01]  /*16e0*/  @!P6 IMAD.MOV R19, RZ, RZ, -R19 ;  /* 0x000000ffff13e224 */ /* 0x000fe200078e0a13 */
[----:B------:R-:W-:Y:S01]  /*16f0*/  ISETP.GT.U32.AND P6, PT, R2, R21, PT ;  /* 0x000000150200720c */ /* 0x000fe20003fc4070 */
[----:B------:R-:W-:Y:S01]  /*1700*/  @!P3 IMAD.IADD R5, R5, 0x1, -R2 ;  /* 0x000000010505b824 */ /* 0x000fe200078e0a02 */
[----:B------:R-:W-:Y:S01]  /*1710*/  IABS R29, R24 ;  /* 0x00000018001d7213 */ /* 0x000fe20000000000 */
[----:B------:R-:W-:Y:S01]  /*1720*/  IMAD.MOV.U32 R16, RZ, RZ, R3 ;  /* 0x000000ffff107224 */ /* 0x000fe200078e0003 */
[----:B------:R-:W-:Y:S01]  /*1730*/  IABS R51, R56 ;  /* 0x0000003800337213 */ /* 0x000fe20000000000 */
[----:B------:R-:W-:Y:S01]  /*1740*/  IMAD.HI.U32 R3, R6, R23, RZ ;  /* 0x0000001706037227 */ /* 0x000fe200078e00ff */
[----:B------:R-:W-:Y:S02]  /*1750*/  ISETP.GT.U32.AND P3, PT, R2, R5, PT ;  /* 0x000000050200720c */ /* 0x000fe40003f64070 */
[----:B------:R-:W-:Y:S01]  /*1760*/  IABS R53, R57 ;  /* 0x0000003900357213 */ /* 0x000fe20000000000 */
[----:B------:R-:W-:Y:S01]  /*1770*/  IMAD.MOV R3, RZ, RZ, -R3 ;  /* 0x000000ffff037224 */ /* 0x000fe200078e0a03 */
[----:B------:R-:W-:Y:S01]  /*1780*/  PRMT R167, RZ, 0x7610, R167 ;  /* 0x00007610ffa77816 */ /* 0x000fe200000000a7 */
[----:B------:R-:W-:-:S02]  /*1790*/  IMAD.MOV R18, RZ, RZ, -R18 ;  /* 0x000000ffff127224 */ /* 0x000fc400078e0a12 */
[----:B------:R-:W-:Y:S02]  /*17a0*/  @!P6 IMAD.IADD R21, R21, 0x1, -R2 ;  /* 0x000000011515e824 */ /* 0x000fe400078e0a02 */
[C---:B------:R-:W-:Y:S02]  /*17b0*/  IMAD R3, R2.reuse, R3, R23 ;  /* 0x0000000302037224 */ /* 0x040fe400078e0217 */
[C---:B------:R-:W-:Y:S01]  /*17c0*/  IMAD R23, R2.reuse, R18, R25 ;  /* 0x0000001202177224 */ /* 0x040fe200078e0219 */
[----:B------:R-:W-:Y:S01]  /*17d0*/  ISETP.GT.U32.AND P6, PT, R2, R21, PT ;  /* 0x000000150200720c */ /* 0x000fe20003fc4070 */
[----:B------:R-:W-:-:S04]  /*17e0*/  IMAD.HI.U32 R18, R6, R27, RZ ;  /* 0x0000001b06127227 */ /* 0x000fc800078e00ff */
[----:B------:R-:W-:Y:S01]  /*17f0*/  @!P3 IMAD.IADD R5, R5, 0x1, -R2 ;  /* 0x000000010505b824 */ /* 0x000fe200078e0a02 */
[C---:B------:R-:W-:Y:S01]  /*1800*/  ISETP.GT.U32.AND P3, PT, R2.reuse, R3, PT ;  /* 0x000000030200720c */ /* 0x040fe20003f64070 */
[----:B------:R-:W-:Y:S02]  /*1810*/  IMAD.MOV R22, RZ, RZ, -R18 ;  /* 0x000000ffff167224 */ /* 0x000fe400078e0a12 */
[----:B------:R-:W-:Y:S02]  /*1820*/  IMAD.MOV.U32 R34, RZ, RZ, R5 ;  /* 0x000000ffff227224 */ /* 0x000fe400078e0005 */
[C---:B------:R-:W-:Y:S02]  /*1830*/  IMAD R5, R2.reuse, R22, R27 ;  /* 0x0000001602057224 */ /* 0x040fe400078e021b */
[----:B------:R-:W-:Y:S02]  /*1840*/  @!P6 IMAD.IADD R21, R21, 0x1, -R2 ;  /* 0x000000011515e824 */ /* 0x000fe400078e0a02 */
[----:B------:R-:W-:Y:S01]  /*1850*/  @!P5 IMAD.MOV R16, RZ, RZ, -R16 ;  /* 0x000000ffff10d224 */ /* 0x000fe200078e0a10 */
[----:B------:R-:W-:Y:S01]  /*1860*/  ISETP.GT.U32.AND P6, PT, R2, R5, PT ;  /* 0x000000050200720c */ /* 0x000fe20003fc4070 */
[----:B------:R-:W-:Y:S01]  /*1870*/  @!P0 IMAD.MOV R34, RZ, RZ, -R34 ;  /* 0x000000ffff228224 */ /* 0x000fe200078e0a22 */
[----:B------:R-:W-:Y:S01]  /*1880*/  ISETP.GE.AND P5, PT, R20, RZ, PT ;  /* 0x000000ff1400720c */ /* 0x000fe20003fa6270 */
[----:B------:R-:W-:Y:S01]  /*1890*/  IMAD.HI.U32 R20, R6, R29, RZ ;  /* 0x0000001d06147227 */ /* 0x000fe200078e00ff */
[----:B------:R-:W-:-:S03]  /*18a0*/  ISETP.GT.U32.AND P0, PT, R2, R23, PT ;  /* 0x000000170200720c */ /* 0x000fc60003f04070 */
[----:B------:R-:W-:Y:S02]  /*18b0*/  IMAD.MOV R20, RZ, RZ, -R20 ;  /* 0x000000ffff147224 */ /* 0x000fe400078e0a14 */
[----:B------:R-:W-:-:S04]  /*18c0*/  IMAD.HI.U32 R18, R6, R31, RZ ;  /* 0x0000001f06127227 */ /* 0x000fc800078e00ff */
[C---:B------:R-:W-:Y:S01]  /*18d0*/  IMAD R25, R2.reuse, R20, R29 ;  /* 0x0000001402197224 */ /* 0x040fe200078e021d */
[----:B------:R-:W-:Y:S01]  /*18e0*/  IABS R29, R28 ;  /* 0x0000001c001d7213 */ /* 0x000fe20000000000 */
[----:B------:R-:W-:Y:S02]  /*18f0*/  @!P6 IMAD.IADD R5, R5, 0x1, -R2 ;  /* 0x000000010505e824 */ /* 0x000fe400078e0a02 */
[----:B------:R-:W-:Y:S02]  /*1900*/  IMAD.MOV R18, RZ, RZ, -R18 ;  /* 0x000000ffff127224 */ /* 0x000fe400078e0a12 */
[----:B------:R-:W-:Y:S01]  /*1910*/  @!P0 IMAD.IADD R23, R23, 0x1, -R2 ;  /* 0x0000000117178824 */ /* 0x000fe200078e0a02 */
[C---:B------:R-:W-:Y:S01]  /*1920*/  ISETP.GT.U32.AND P6, PT, R2.reuse, R5, PT ;  /* 0x000000050200720c */ /* 0x040fe20003fc4070 */
[----:B------:R-:W-:Y:S01]  /*1930*/  IMAD R27, R2, R18, R31 ;  /* 0x00000012021b7224 */ /* 0x000fe200078e021f */
[----:B------:R-:W-:Y:S01]  /*1940*/  IABS R31, R30 ;  /* 0x0000001e001f7213 */ /* 0x000fe20000000000 */
[----:B------:R-:W-:Y:S01]  /*1950*/  IMAD.HI.U32 R18, R6, R29, RZ ;  /* 0x0000001d06127227 */ /* 0x000fe200078e00ff */
[----:B------:R-:W-:-:S03]  /*1960*/  ISETP.GT.U32.AND P0, PT, R2, R23, PT ;  /* 0x000000170200720c */ /* 0x000fc60003f04070 */
[----:B------:R-:W-:Y:S02]  /*1970*/  @!P3 IMAD.IADD R3, R3, 0x1, -R2 ;  /* 0x000000010303b824 */ /* 0x000fe400078e0a02 */
[----:B------:R-:W-:Y:S02]  /*1980*/  IMAD.MOV R18, RZ, RZ, -R18 ;  /* 0x000000ffff127224 */ /* 0x000fe400078e0a12 */
[----:B------:R-:W-:Y:S01]  /*1990*/  @!P1 IMAD.MOV R21, RZ, RZ, -R21 ;  /* 0x000000ffff159224 */ /* 0x000fe200078e0a15 */
[C---:B------:R-:W-:Y:S01]  /*19a0*/  ISETP.GT.U32.AND P3, PT, R2.reuse, R3, PT ;  /* 0x000000030200720c */ /* 0x040fe20003f64070 */
[C---:B------:R-:W-:Y:S02]  /*19b0*/  IMAD R29, R2.reuse, R18, R29 ;  /* 0x00000012021d7224 */ /* 0x040fe400078e021d */
[--C-:B------:R-:W-:Y:S02]  /*19c0*/  @!P6 IMAD.IADD R5, R5, 0x1, -R2.reuse ;  /* 0x000000010505e824 */ /* 0x100fe400078e0a02 */
[----:B------:R-:W-:Y:S01]  /*19d0*/  @!P0 IMAD.IADD R23, R23, 0x1, -R2 ;  /* 0x0000000117178824 */ /* 0x000fe200078e0a02 */
[----:B------:R-:W-:Y:S01]  /*19e0*/  ISETP.GT.U32.AND P6, PT, R2, R29, PT ;  /* 0x0000001d0200720c */ /* 0x000fe20003fc4070 */
[----:B------:R-:W-:Y:S01]  /*19f0*/  IMAD.HI.U32 R22, R6, R35, RZ ;  /* 0x0000002306167227 */ /* 0x000fe200078e00ff */
[----:B------:R-:W-:-:S03]  /*1a00*/  ISETP.GT.U32.AND P0, PT, R2, R27, PT ;  /* 0x0000001b0200720c */ /* 0x000fc60003f04070 */
[----:B------:R-:W-:Y:S02]  /*1a10*/  IMAD.MOV R22, RZ, RZ, -R22 ;  /* 0x000000ffff167224 */ /* 0x000fe400078e0a16 */
[----:B------:R-:W-:Y:S01]  /*1a20*/  @!P3 IMAD.IADD R3, R3, 0x1, -R2 ;  /* 0x000000010303b824 */ /* 0x000fe200078e0a02 */
[----:B------:R-:W-:Y:S01]  /*1a30*/  ISETP.GT.U32.AND P3, PT, R2, R25, PT ;  /* 0x000000190200720c */ /* 0x000fe20003f64070 */
[----:B------:R-:W-:-:S04]  /*1a40*/  IMAD.HI.U32 R20, R6, R33, RZ ;  /* 0x0000002106147227 */ /* 0x000fc800078e00ff */
[--C-:B------:R-:W-:Y:S02]  /*1a50*/  @!P6 IMAD.IADD R29, R29, 0x1, -R2.reuse ;  /* 0x000000011d1de824 */ /* 0x100fe400078e0a02 */
[--C-:B------:R-:W-:Y:S02]  /*1a60*/  @!P0 IMAD.IADD R27, R27, 0x1, -R2.reuse ;  /* 0x000000011b1b8824 */ /* 0x100fe400078e0a02 */
[----:B------:R-:W-:Y:S01]  /*1a70*/  IMAD.HI.U32 R18, R6, R31, RZ ;  /* 0x0000001f06127227 */ /* 0x000fe200078e00ff */
[C---:B------:R-:W-:Y:S02]  /*1a80*/  ISETP.GT.U32.AND P1, PT, R2.reuse, R29, PT ;  /* 0x0000001d0200720c */ /* 0x040fe40003f24070 */
[----:B------:R-:W-:Y:S01]  /*1a90*/  ISETP.GT.U32.AND P6, PT, R2, R27, PT ;  /* 0x0000001b0200720c */ /* 0x000fe20003fc4070 */
[----:B------:R-:W-:Y:S01]  /*1aa0*/  @!P3 IMAD.IADD R25, R25, 0x1, -R2 ;  /* 0x000000011919b824 */ /* 0x000fe200078e0a02 */
[----:B------:R-:W-:Y:S01]  /*1ab0*/  ISETP.GE.AND P3, PT, R24, RZ, PT ;  /* 0x000000ff1800720c */ /* 0x000fe20003f66270 */
[----:B------:R-:W-:-:S02]  /*1ac0*/  IMAD R35, R2, R22, R35 ;  /* 0x0000001602237224 */ /* 0x000fc400078e0223 */
[----:B------:R-:W-:Y:S01]  /*1ad0*/  IMAD.MOV R20, RZ, RZ, -R20 ;  /* 0x000000ffff147224 */ /* 0x000fe200078e0a14 */
[C---:B------:R-:W-:Y:S01]  /*1ae0*/  ISETP.GT.U32.AND P0, PT, R2.reuse, R25, PT ;  /* 0x000000190200720c */ /* 0x040fe20003f04070 */
[----:B------:R-:W-:Y:S02]  /*1af0*/  IMAD.MOV R18, RZ, RZ, -R18 ;  /* 0x000000ffff127224 */ /* 0x000fe400078e0a12 */
[C---:B------:R-:W-:Y:S02]  /*1b00*/  IMAD R33, R2.reuse, R20, R33 ;  /* 0x0000001402217224 */ /* 0x040fe400078e0221 */
[--C-:B------:R-:W-:Y:S01]  /*1b10*/  @!P1 IMAD.IADD R29, R29, 0x1, -R2.reuse ;  /* 0x000000011d1d9824 */ /* 0x100fe200078e0a02 */
[C---:B------:R-:W-:Y:S01]  /*1b20*/  ISETP.GT.U32.AND P1, PT, R2.reuse, R35, PT ;  /* 0x000000230200720c */ /* 0x040fe20003f24070 */
[C---:B------:R-:W-:Y:S02]  /*1b30*/  IMAD R31, R2.reuse, R18, R31 ;  /* 0x00000012021f7224 */ /* 0x040fe400078e021f */
[----:B------:R-:W-:Y:S01]  /*1b40*/  @!P6 IMAD.IADD R27, R27, 0x1, -R2 ;  /* 0x000000011b1be824 */ /* 0x000fe200078e0a02 */
[----:B------:R-:W-:Y:S01]  /*1b50*/  ISETP.GT.U32.AND P6, PT, R2, R33, PT ;  /* 0x000000210200720c */ /* 0x000fe20003fc4070 */
[----:B------:R-:W-:-:S04]  /*1b60*/  IMAD.HI.U32 R18, R6, R37, RZ ;  /* 0x0000002506127227 */ /* 0x000fc800078e00ff */
[----:B------:R-:W-:Y:S01]  /*1b70*/  @!P0 IMAD.IADD R25, R25, 0x1, -R2 ;  /* 0x0000000119198824 */ /* 0x000fe200078e0a02 */
[----:B------:R-:W-:Y:S01]  /*1b80*/  ISETP.GT.U32.AND P0, PT, R2, R31, PT ;  /* 0x0000001f0200720c */ /* 0x000fe20003f04070 */
[----:B------:R-:W-:Y:S02]  /*1b90*/  IMAD.MOV R22, RZ, RZ, -R18 ;  /* 0x000000ffff167224 */ /* 0x000fe400078e0a12 */
[--C-:B------:R-:W-:Y:S01]  /*1ba0*/  @!P1 IMAD.IADD R35, R35, 0x1, -R2.reuse ;  /* 0x0000000123239824 */ /* 0x100fe200078e0a02 */
[----:B------:R-:W-:Y:S01]  /*1bb0*/  ISETP.GE.AND P1, PT, R28, RZ, PT ;  /* 0x000000ff1c00720c */ /* 0x000fe20003f26270 */
[----:B------:R-:W-:Y:S01]  /*1bc0*/  IMAD R37, R2, R22, R37 ;  /* 0x0000001602257224 */ /* 0x000fe200078e0225 */
[----:B------:R-:W-:Y:S01]  /*1bd0*/  LOP3.LUT R28, R8, 0x6c, RZ, 0xfc, !PT ;  /* 0x0000006c081c7812 */ /* 0x000fe200078efcff */
[----:B------:R-:W-:Y:S02]  /*1be0*/  @!P6 IMAD.IADD R33, R33, 0x1, -R2 ;  /* 0x000000012121e824 */ /* 0x000fe400078e0a02 */
[----:B------:R-:W-:Y:S01]  /*1bf0*/  IMAD.HI.U32 R18, R6, R39, RZ ;  /* 0x0000002706127227 */ /* 0x000fe200078e00ff */
[----:B------:R-:W-:-:S02]  /*1c00*/  IABS R47, R28 ;  /* 0x0000001c002f7213 */ /* 0x000fc40000000000 */
[----:B------:R-:W-:Y:S01]  /*1c10*/  ISETP.GT.U32.AND P6, PT, R2, R37, PT ;  /* 0x000000250200720c */ /* 0x000fe20003fc4070 */
[----:B------:R-:W-:Y:S01]  /*1c20*/  @!P0 IMAD.IADD R31, R31, 0x1, -R2 ;  /* 0x000000011f1f8824 */ /* 0x000fe200078e0a02 */
[----:B------:R-:W-:Y:S01]  /*1c30*/  ISETP.GE.AND P0, PT, R26, RZ, PT ;  /* 0x000000ff1a00720c */ /* 0x000fe20003f06270 */
[----:B------:R-:W-:Y:S01]  /*1c40*/  IMAD.HI.U32 R20, R6, R41, RZ ;  /* 0x0000002906147227 */ /* 0x000fe200078e00ff */
[----:B------:R-:W-:-:S03]  /*1c50*/  LOP3.LUT R26, R8, 0x7c, RZ, 0xfc, !PT ;  /* 0x0000007c081a7812 */ /* 0x000fc600078efcff */
[----:B------:R-:W-:Y:S01]  /*1c60*/  IMAD.HI.U32 R8, R6, R47, RZ ;  /* 0x0000002f06087227 */ /* 0x000fe200078e00ff */
[----:B------:R-:W-:-:S03]  /*1c70*/  IABS R55, R26 ;  /* 0x0000001a00377213 */ /* 0x000fc60000000000 */
[----:B------:R-:W-:-:S04]  /*1c80*/  IMAD.HI.U32 R22, R6, R45, RZ ;  /* 0x0000002d06167227 */ /* 0x000fc800078e00ff */
[----:B------:R-:W-:Y:S02]  /*1c90*/  IMAD.MOV R18, RZ, RZ, -R18 ;  /* 0x000000ffff127224 */ /* 0x000fe400078e0a12 */
[----:B------:R-:W-:Y:S02]  /*1ca0*/  IMAD.MOV R8, RZ, RZ, -R8 ;  /* 0x000000ffff087224 */ /* 0x000fe400078e0a08 */
[----:B------:R-:W-:Y:S02]  /*1cb0*/  IMAD.MOV R20, RZ, RZ, -R20 ;  /* 0x000000ffff147224 */ /* 0x000fe400078e0a14 */
[----:B------:R-:W-:Y:S02]  /*1cc0*/  IMAD.MOV R22, RZ, RZ, -R22 ;  /* 0x000000ffff167224 */ /* 0x000fe400078e0a16 */
[C---:B------:R-:W-:Y:S02]  /*1cd0*/  IMAD R39, R2.reuse, R18, R39 ;  /* 0x0000001202277224 */ /* 0x040fe400078e0227 */
[----:B------:R-:W-:-:S02]  /*1ce0*/  IMAD R47, R2, R8, R47 ;  /* 0x00000008022f7224 */ /* 0x000fc400078e022f */
[----:B------:R-:W-:-:S04]  /*1cf0*/  IMAD.HI.U32 R8, R6, R55, RZ ;  /* 0x0000003706087227 */ /* 0x000fc800078e00ff */
[C---:B------:R-:W-:Y:S02]  /*1d00*/  IMAD R41, R2.reuse, R20, R41 ;  /* 0x0000001402297224 */ /* 0x040fe400078e0229 */
[C---:B------:R-:W-:Y:S02]  /*1d10*/  IMAD R45, R2.reuse, R22, R45 ;  /* 0x00000016022d7224 */ /* 0x040fe400078e022d */
[----:B------:R-:W-:Y:S01]  /*1d20*/  @!P6 IMAD.IADD R37, R37, 0x1, -R2 ;  /* 0x000000012525e824 */ /* 0x000fe200078e0a02 */
[----:B------:R-:W-:Y:S01]  /*1d30*/  ISETP.GT.U32.AND P6, PT, R2, R39, PT ;  /* 0x000000270200720c */ /* 0x000fe20003fc4070 */
[----:B------:R-:W-:-:S04]  /*1d40*/  IMAD.HI.U32 R18, R6, R49, RZ ;  /* 0x0000003106127227 */ /* 0x000fc800078e00ff */
[----:B------:R-:W-:-:S04]  /*1d50*/  IMAD.HI.U32 R20, R6, R51, RZ ;  /* 0x0000003306147227 */ /* 0x000fc800078e00ff */
[----:B------:R-:W-:-:S04]  /*1d60*/  IMAD.HI.U32 R22, R6, R53, RZ ;  /* 0x0000003506167227 */ /* 0x000fc800078e00ff */
[----:B------:R-:W-:Y:S02]  /*1d70*/  IMAD.MOV.U32 R6, RZ, RZ, R3 ;  /* 0x000000ffff067224 */ /* 0x000fe400078e0003 */
[----:B------:R-:W-:Y:S02]  /*1d80*/  IMAD.MOV R3, RZ, RZ, -R8 ;  /* 0x000000ffff037224 */ /* 0x000fe400078e0a08 */
[----:B------:R-:W-:Y:S02]  /*1d90*/  IMAD.MOV.U32 R8, RZ, RZ, R25 ;  /* 0x000000ffff087224 */ /* 0x000fe400078e0019 */
[----:B------:R-:W-:Y:S02]  /*1da0*/  IMAD.MOV R22, RZ, RZ, -R22 ;  /* 0x000000ffff167224 */ /* 0x000fe400078e0a16 */
[----:B------:R-:W-:Y:S01]  /*1db0*/  @!P3 IMAD.MOV R8, RZ, RZ, -R8 ;  /* 0x000000ffff08b224 */ /* 0x000fe200078e0a08 */
[C---:B------:R-:W-:Y:S01]  /*1dc0*/  ISETP.GT.U32.AND P3, PT, R2.reuse, R37, PT ;  /* 0x000000250200720c */ /* 0x040fe20003f64070 */
[----:B------:R-:W-:-:S02]  /*1dd0*/  IMAD R53, R2, R22, R53 ;  /* 0x0000001602357224 */ /* 0x000fc400078e0235 */
[----:B------:R-:W-:Y:S01]  /*1de0*/  @!P6 IMAD.IADD R39, R39, 0x1, -R2 ;  /* 0x000000012727e824 */ /* 0x000fe200078e0a02 */
[C---:B------:R-:W-:Y:S01]  /*1df0*/  ISETP.GT.U32.AND P6, PT, R2.reuse, R41, PT ;  /* 0x000000290200720c */ /* 0x040fe20003fc4070 */
[----:B------:R-:W-:Y:S02]  /*1e00*/  IMAD.MOV.U32 R22, RZ, RZ, R27 ;  /* 0x000000ffff167224 */ /* 0x000fe400078e001b */
[----:B------:R-:W-:Y:S02]  /*1e10*/  IMAD.MOV R18, RZ, RZ, -R18 ;  /* 0x000000ffff127224 */ /* 0x000fe400078e0a12 */
[----:B------:R-:W-:Y:S01]  /*1e20*/  @!P0 IMAD.MOV R22, RZ, RZ, -R22 ;  /* 0x000000ffff168224 */ /* 0x000fe200078e0a16 */
[C---:B------:R-:W-:Y:S01]  /*1e30*/  ISETP.GT.U32.AND P0, PT, R2.reuse, R39, PT ;  /* 0x000000270200720c */ /* 0x040fe20003f04070 */
[C---:B------:R-:W-:Y:S02]  /*1e40*/  IMAD R49, R2.reuse, R18, R49 ;  /* 0x0000001202317224 */ /* 0x040fe400078e0231 */
[----:B------:R-:W-:Y:S01]  /*1e50*/  @!P3 IMAD.IADD R37, R37, 0x1, -R2 ;  /* 0x000000012525b824 */ /* 0x000fe200078e0a02 */
[----:B------:R-:W-:Y:S01]  /*1e60*/  ISETP.GT.U32.AND P3, PT, R2, R53, PT ;  /* 0x000000350200720c */ /* 0x000fe20003f64070 */
[----:B------:R-:W-:-:S02]  /*1e70*/  IMAD.MOV.U32 R18, RZ, RZ, R29 ;  /* 0x000000ffff127224 */ /* 0x000fc400078e001d */
[----:B------:R-:W-:Y:S02]  /*1e80*/  @!P6 IMAD.IADD R41, R41, 0x1, -R2 ;  /* 0x000000012929e824 */ /* 0x000fe400078e0a02 */
[C---:B------:R-:W-:Y:S02]  /*1e90*/  IMAD R25, R2.reuse, R3, R55 ;  /* 0x0000000302197224 */ /* 0x040fe400078e0237 */
[----:B------:R-:W-:Y:S01]  /*1ea0*/  @!P1 IMAD.MOV R18, RZ, RZ, -R18 ;  /* 0x000000ffff129224 */ /* 0x000fe200078e0a12 */
[C---:B------:R-:W-:Y:S01]  /*1eb0*/  ISETP.GT.U32.AND P1, PT, R2.reuse, R45, PT ;  /* 0x0000002d0200720c */ /* 0x040fe20003f24070 */
[----:B------:R-:W-:Y:S01]  /*1ec0*/  IMAD.MOV.U32 R24, RZ, RZ, R5 ;  /* 0x000000ffff187224 */ /* 0x000fe200078e0005 */
[C---:B------:R-:W-:Y:S01]  /*1ed0*/  ISETP.GT.U32.AND P6, PT, R2.reuse, R41, PT ;  /* 0x000000290200720c */ /* 0x040fe20003fc4070 */
[----:B------:R-:W-:Y:S01]  /*1ee0*/  @!P0 IMAD.IADD R39, R39, 0x1, -R2 ;  /* 0x0000000127278824 */ /* 0x000fe200078e0a02 */
[C---:B------:R-:W-:Y:S01]  /*1ef0*/  ISETP.GT.U32.AND P0, PT, R2.reuse, R25, PT ;  /* 0x000000190200720c */ /* 0x040fe20003f04070 */
[----:B------:R-:W-:Y:S01]  /*1f00*/  @!P5 IMAD.MOV R24, RZ, RZ, -R24 ;  /* 0x000000ffff18d224 */ /* 0x000fe200078e0a18 */
[C---:B------:R-:W-:Y:S01]  /*1f10*/  ISETP.GT.U32.AND P5, PT, R2.reuse, R35, PT ;  /* 0x000000230200720c */ /* 0x040fe20003fa4070 */
[----:B------:R-:W-:Y:S01]  /*1f20*/  @!P2 IMAD.MOV R6, RZ, RZ, -R6 ;  /* 0x000000ffff06a224 */ /* 0x000fe200078e0a06 */
[----:B------:R-:W-:Y:S01]  /*1f30*/  ISETP.GT.U32.AND P2, PT, R2, R31, PT ;  /* 0x0000001f0200720c */ /* 0x000fe20003f44070 */
[----:B------:R-:W-:Y:S01]  /*1f40*/  @!P3 IMAD.IADD R53, R53, 0x1, -R2 ;  /* 0x000000013535b824 */ /* 0x000fe200078e0a02 */
[----:B------:R-:W-:Y:S01]  /*1f50*/  ISETP.GE.AND P3, PT, R46, RZ, PT ;  /* 0x000000ff2e00720c */ /* 0x000fe20003f66270 */
[----:B------:R-:W-:Y:S01]  /*1f60*/  @!P4 IMAD.MOV R23, RZ, RZ, -R23 ;  /* 0x000000ffff17c224 */ /* 0x000fe200078e0a17 */
[----:B------:R-:W-:Y:S01]  /*1f70*/  ISETP.GT.U32.AND P4, PT, R2, R33, PT ;  /* 0x000000210200720c */ /* 0x000fe20003f84070 */
[----:B------:R-:W-:Y:S01]  /*1f80*/  IMAD.MOV R20, RZ, RZ, -R20 ;  /* 0x000000ffff147224 */ /* 0x000fe200078e0a14 */
[----:B------:R-:W4:Y:S01]  /*1f90*/  LDC R3, c[0x0][0x3a0] ;  /* 0x0000e800ff037b82 */ /* 0x000f220000000800 */
[--C-:B------:R-:W-:Y:S01]  /*1fa0*/  @!P1 IMAD.IADD R45, R45, 0x1, -R2.reuse ;  /* 0x000000012d2d9824 */ /* 0x100fe200078e0a02 */
[----:B------:R-:W-:Y:S01]  /*1fb0*/  ISETP.GE.AND P1, PT, R32, RZ, PT ;  /* 0x000000ff2000720c */ /* 0x000fe20003f26270 */
[----:B------:R-:W-:Y:S01]  /*1fc0*/  IMAD R51, R2, R20, R51 ;  /* 0x0000001402337224 */ /* 0x000fe200078e0233 */
[----:B------:R-:W-:Y:S01]  /*1fd0*/  LOP3.LUT R5, RZ, R43, RZ, 0x33, !PT ;  /* 0x0000002bff057212 */ /* 0x000fe200078e33ff */
[--C-:B------:R-:W-:Y:S01]  /*1fe0*/  @!P6 IMAD.IADD R41, R41, 0x1, -R2.reuse ;  /* 0x000000012929e824 */ /* 0x100fe200078e0a02 */
[----:B------:R-:W-:Y:S01]  /*1ff0*/  ISETP.GE.AND P6, PT, R30, RZ, PT ;  /* 0x000000ff1e00720c */ /* 0x000fe20003fc6270 */
[--C-:B------:R-:W-:Y:S01]  /*2000*/  @!P0 IMAD.IADD R25, R25, 0x1, -R2.reuse ;  /* 0x0000000119198824 */ /* 0x100fe200078e0a02 */
[C---:B------:R-:W-:Y:S01]  /*2010*/  ISETP.GT.U32.AND P0, PT, R2.reuse, R45, PT ;  /* 0x0000002d0200720c */ /* 0x040fe20003f04070 */
[--C-:B------:R-:W-:Y:S01]  /*2020*/  @!P5 IMAD.IADD R35, R35, 0x1, -R2.reuse ;  /* 0x000000012323d824 */ /* 0x100fe200078e0a02 */
[C---:B------:R-:W-:Y:S01]  /*2030*/  ISETP.GT.U32.AND P5, PT, R2.reuse, R51, PT ;  /* 0x000000330200720c */ /* 0x040fe20003fa4070 */
[--C-:B------:R-:W-:Y:S01]  /*2040*/  @!P2 IMAD.IADD R31, R31, 0x1, -R2.reuse ;  /* 0x000000011f1fa824 */ /* 0x100fe200078e0a02 */
[----:B------:R-:W-:Y:S01]  /*2050*/  ISETP.GT.U32.AND P2, PT, R2, R47, PT ;  /* 0x0000002f0200720c */ /* 0x000fe20003f44070 */
[----:B------:R-:W-:Y:S01]  /*2060*/  @!P3 IMAD.MOV R41, RZ, RZ, -R41 ;  /* 0x000000ffff29b224 */ /* 0x000fe200078e0a29 */
[----:B------:R-:W-:Y:S01]  /*2070*/  ISETP.GE.AND P3, PT, R52, RZ, PT ;  /* 0x000000ff3400720c */ /* 0x000fe20003f66270 */
[----:B------:R-:W-:Y:S01]  /*2080*/  @!P4 IMAD.IADD R33, R33, 0x1, -R2 ;  /* 0x000000012121c824 */ /* 0x000fe200078e0a02 */
[----:B------:R-:W-:Y:S01]  /*2090*/  ISETP.GT.U32.AND P4, PT, R2, R49, PT ;  /* 0x000000310200720c */ /* 0x000fe20003f84070 */
[----:B------:R-:W-:-:S02]  /*20a0*/  IMAD.MOV.U32 R20, RZ, RZ, R31 ;  /* 0x000000ffff147224 */ /* 0x000fc400078e001f */
[----:B------:R-:W-:Y:S02]  /*20b0*/  IMAD.MOV.U32 R46, RZ, RZ, R35 ;  /* 0x000000ffff2e7224 */ /* 0x000fe400078e0023 */
[--C-:B------:R-:W-:Y:S01]  /*20c0*/  @!P0 IMAD.IADD R45, R45, 0x1, -R2.reuse ;  /* 0x000000012d2d8824 */ /* 0x100fe200078e0a02 */
[----:B------:R-:W-:Y:S01]  /*20d0*/  ISETP.GE.AND P0, PT, R28, RZ, PT ;  /* 0x000000ff1c00720c */ /* 0x000fe20003f06270 */
[--C-:B------:R-:W-:Y:S01]  /*20e0*/  @!P5 IMAD.IADD R51, R51, 0x1, -R2.reuse ;  /* 0x000000013333d824 */ /* 0x100fe200078e0a02 */
[----:B------:R-:W-:Y:S01]  /*20f0*/  ISETP.GE.AND P5, PT, R44, RZ, PT ;  /* 0x000000ff2c00720c */ /* 0x000fe20003fa6270 */
[----:B------:R-:W-:Y:S01]  /*2100*/  @!P2 IMAD.IADD R47, R47, 0x1, -R2 ;  /* 0x000000012f2fa824 */ /* 0x000fe200078e0a02 */
[----:B------:R-:W-:Y:S01]  /*2110*/  ISETP.GE.AND P2, PT, R36, RZ, PT ;  /* 0x000000ff2400720c */ /* 0x000fe20003f46270 */
[----:B------:R-:W-:Y:S01]  /*2120*/  @!P3 IMAD.MOV R45, RZ, RZ, -R45 ;  /* 0x000000ffff2db224 */ /* 0x000fe200078e0a2d */
[----:B------:R-:W-:Y:S01]  /*2130*/  ISETP.NE.U32.AND P3, PT, R146, RZ, PT ;  /* 0x000000ff9200720c */ /* 0x000fe20003f65070 */
[----:B------:R-:W-:-:S02]  /*2140*/  IMAD.MOV.U32 R44, RZ, RZ, R33 ;  /* 0x000000ffff2c7224 */ /* 0x000fc400078e0021 */
[----:B------:R-:W-:Y:S01]  /*2150*/  @!P4 IMAD.IADD R49, R49, 0x1, -R2 ;  /* 0x000000013131c824 */ /* 0x000fe200078e0a02 */
[----:B------:R-:W-:Y:S01]  /*2160*/  ISETP.GE.AND P4, PT, R38, RZ, PT ;  /* 0x000000ff2600720c */ /* 0x000fe20003f86270 */
[----:B------:R-:W-:Y:S01]  /*2170*/  @!P1 IMAD.MOV R44, RZ, RZ, -R44 ;  /* 0x000000ffff2c9224 */ /* 0x000fe200078e0a2c */
[C---:B------:R-:W-:Y:S01]  /*2180*/  ISETP.GT.U32.AND P1, PT, R2.reuse, R47, PT ;  /* 0x0000002f0200720c */ /* 0x040fe20003f24070 */
[----:B------:R-:W-:Y:S01]  /*2190*/  @!P6 IMAD.MOV R20, RZ, RZ, -R20 ;  /* 0x000000ffff14e224 */ /* 0x000fe200078e0a14 */
[C---:B------:R-:W-:Y:S01]  /*21a0*/  ISETP.GT.U32.AND P6, PT, R2.reuse, R25, PT ;  /* 0x000000190200720c */ /* 0x040fe20003fc4070 */
[----:B------:R-:W-:Y:S02]  /*21b0*/  IMAD.MOV.U32 R48, RZ, RZ, R37 ;  /* 0x000000ffff307224 */ /* 0x000fe400078e0025 */
[----:B------:R-:W-:Y:S01]  /*21c0*/  @!P2 IMAD.MOV R46, RZ, RZ, -R46 ;  /* 0x000000ffff2ea224 */ /* 0x000fe200078e0a2e */
[----:B------:R-:W-:Y:S01]  /*21d0*/  ISETP.GT.U32.AND P2, PT, R2, R49, PT ;  /* 0x000000310200720c */ /* 0x000fe20003f44070 */
[----:B------:R-:W-:Y:S01]  /*21e0*/  IMAD.MOV.U32 R50, RZ, RZ, R39 ;  /* 0x000000ffff327224 */ /* 0x000fe200078e0027 */
[----:B0-----:R-:W-:Y:S01]  /*21f0*/  VOTEU.ALL UP1, P3 ;  /* 0x0000000000ff7886 */ /* 0x001fe20001820000 */
[----:B------:R-:W-:Y:S01]  /*2200*/  VOTEU.ALL UP2, P3 ;  /* 0x0000000000ff7886 */ /* 0x000fe20001840000 */
[----:B----4-:R-:W-:-:S02]  /*2210*/  VIADD R52, R3, 0xfffffffe ;  /* 0xfffffffe03347836 */ /* 0x010fc40000000000 */
[----:B------:R-:W-:Y:S01]  /*2220*/  @!P4 IMAD.MOV R48, RZ, RZ, -R48 ;  /* 0x000000ffff30c224 */ /* 0x000fe200078e0a30 */
[C---:B------:R-:W-:Y:S01]  /*2230*/  ISETP.GT.U32.AND P4, PT, R2.reuse, R51, PT ;  /* 0x000000330200720c */ /* 0x040fe20003f84070 */
[----:B------:R-:W-:Y:S01]  /*2240*/  @!P5 IMAD.MOV R50, RZ, RZ, -R50 ;  /* 0x000000ffff32d224 */ /* 0x000fe200078e0a32 */
[----:B------:R-:W-:Y:S01]  /*2250*/  ISETP.GT.U32.AND P5, PT, R2, R53, PT ;  /* 0x000000350200720c */ /* 0x000fe20003fa4070 */
[----:B------:R-:W-:Y:S01]  /*2260*/  @!P1 IMAD.IADD R47, R47, 0x1, -R2 ;  /* 0x000000012f2f9824 */ /* 0x000fe200078e0a02 */
[----:B------:R-:W-:-:S04]  /*2270*/  @!UP1 UIADD3 UR6, UPT, UPT, -UR4, 0x100000, URZ ;  /* 0x0010000004069890 */ /* 0x000fc8000fffe1ff */
[----:B------:R-:W-:Y:S02]  /*2280*/  @!UP1 USHF.L.U32 UR7, UR6, 0xb, URZ ;  /* 0x0000000b06079899 */ /* 0x000fe400080006ff */
[----:B------:R-:W-:Y:S01]  /*2290*/  @!UP1 USHF.L.U32 UR6, UR6, 0x1, URZ ;  /* 0x0000000106069899 */ /* 0x000fe200080006ff */
[----:B------:R-:W-:Y:S01]  /*22a0*/  BAR.SYNC.DEFER_BLOCKING 0x0 ;  /* 0x0000000000007b1d */ /* 0x000fe20000010000 */
[--C-:B------:R-:W-:Y:S01]  /*22b0*/  @!P6 IMAD.IADD R25, R25, 0x1, -R2.reuse ;  /* 0x000000011919e824 */ /* 0x100fe200078e0a02 */
[----:B------:R-:W-:Y:S01]  /*22c0*/  ISETP.GE.AND P1, PT, R54, RZ, PT ;  /* 0x000000ff3600720c */ /* 0x000fe20003f26270 */
[----:B------:R-:W-:Y:S01]  /*22d0*/  @!P0 IMAD.MOV R47, RZ, RZ, -R47 ;  /* 0x000000ffff2f8224 */ /* 0x000fe200078e0a2f */
[----:B------:R-:W-:Y:S01]  /*22e0*/  ISETP.GE.AND P6, PT, R0, RZ, PT ;  /* 0x000000ff0000720c */ /* 0x000fe20003fc6270 */
[--C-:B------:R-:W-:Y:S01]  /*22f0*/  @!P2 IMAD.IADD R49, R49, 0x1, -R2.reuse ;  /* 0x000000013131a824 */ /* 0x100fe200078e0a02 */
[----:B------:R-:W-:Y:S02]  /*2300*/  ISETP.NE.AND P0, PT, R42, RZ, PT ;  /* 0x000000ff2a00720c */ /* 0x000fe40003f05270 */
[----:B------:R-:W-:Y:S01]  /*2310*/  ISETP.GE.AND P2, PT, R56, RZ, PT ;  /* 0x000000ff3800720c */ /* 0x000fe20003f46270 */
[--C-:B------:R-:W-:Y:S01]  /*2320*/  @!P4 IMAD.IADD R51, R51, 0x1, -R2.reuse ;  /* 0x000000013333c824 */ /* 0x100fe200078e0a02 */
[----:B------:R-:W-:Y:S01]  /*2330*/  ISETP.GE.AND P4, PT, R57, RZ, PT ;  /* 0x000000ff3900720c */ /* 0x000fe20003f86270 */
[----:B------:R-:W-:Y:S01]  /*2340*/  @!P5 IMAD.IADD R53, R53, 0x1, -R2 ;  /* 0x000000013535d824 */ /* 0x000fe200078e0a02 */
[----:B------:R-:W-:Y:S01]  /*2350*/  ISETP.GE.AND P5, PT, R26, RZ, PT ;  /* 0x000000ff1a00720c */ /* 0x000fe20003fa6270 */
[----:B------:R-:W-:-:S02]  /*2360*/  IMAD.MOV.U32 R2, RZ, RZ, R25 ;  /* 0x000000ffff027224 */ /* 0x000fc400078e0019 */
[----:B------:R-:W-:Y:S01]  /*2370*/  @!P1 IMAD.MOV R49, RZ, RZ, -R49 ;  /* 0x000000ffff319224 */ /* 0x000fe200078e0a31 */
[----:B------:R-:W-:Y:S01]  /*2380*/  ISETP.NE.AND P1, PT, R43, RZ, PT ;  /* 0x000000ff2b00720c */ /* 0x000fe20003f25270 */
[----:B------:R-:W-:Y:S02]  /*2390*/  @!P6 IMAD.MOV R4, RZ, RZ, -R4 ;  /* 0x000000ffff04e224 */ /* 0x000fe400078e0a04 */
[----:B------:R-:W-:Y:S01]  /*23a0*/  @!P0 LOP3.LUT R4, RZ, R42, RZ, 0x33, !PT ;  /* 0x0000002aff048212 */ /* 0x000fe200078e33ff */
[----:B------:R-:W-:Y:S01]  /*23b0*/  VIADD R43, R3, 0xffffffff ;  /* 0xffffffff032b7836 */ /* 0x000fe20000000000 */
[C---:B------:R-:W-:Y:S01]  /*23c0*/  SEL R25, R5.reuse, R6, !P1 ;  /* 0x0000000605197207 */ /* 0x040fe20004800000 */
[----:B------:R-:W-:Y:S01]  /*23d0*/  @!P2 IMAD.MOV R51, RZ, RZ, -R51 ;  /* 0x000000ffff33a224 */ /* 0x000fe200078e0a33 */
[----:B------:R-:W-:Y:S01]  /*23e0*/  SEL R26, R5, R23, !P1 ;  /* 0x00000017051a7207 */ /* 0x000fe20004800000 */
[----:B------:R-:W0:Y:S02]  /*23f0*/  FENCE.VIEW.ASYNC.S ;  /* 0x00000000000073c6 */ /* 0x000e240000000000 */
[----:B0-----:R0:W4:Y:S01]  /*2400*/  @!UP2 SYNCS.EXCH.64 URZ, [UR13], UR6 ;  /* 0x000000060dffa5b2 */ /* 0x0011220008000100 */
[----:B-1----:R-:W-:Y:S01]  /*2410*/  IMAD R128, R4, UR5, RZ ;  /* 0x0000000504807c24 */ /* 0x002fe2000f8e02ff */
[----:B------:R-:W-:Y:S01]  /*2420*/  ISETP.GE.U32.AND P2, PT, R43, 0x7fffffe0, PT ;  /* 0x7fffffe02b00780c */ /* 0x000fe20003f46070 */
[----:B------:R-:W-:Y:S01]  /*2430*/  @!P4 IMAD.MOV R53, RZ, RZ, -R53 ;  /* 0x000000ffff35c224 */ /* 0x000fe200078e0a35 */
[----:B------:R-:W-:Y:S01]  /*2440*/  SEL R30, R5, R7, !P1 ;  /* 0x00000007051e7207 */ /* 0x000fe20004800000 */
[----:B------:R-:W-:Y:S01]  /*2450*/  @!P5 IMAD.MOV R2, RZ, RZ, -R2 ;  /* 0x000000ffff02d224 */ /* 0x000fe200078e0a02 */
[----:B------:R-:W-:-:S02]  /*2460*/  SHF.R.S32.HI R129, RZ, 0x1f, R128 ;  /* 0x0000001fff817819 */ /* 0x000fc40000011480 */
[----:B---3--:R-:W-:Y:S02]  /*2470*/  SHF.R.S32.HI R143, RZ, 0x1f, R124 ;  /* 0x0000001fff8f7819 */ /* 0x008fe4000001147c */
[----:B------:R-:W-:Y:S01]  /*2480*/  PRMT R169, RZ, 0x7610, R169 ;  /* 0x00007610ffa97816 */ /* 0x000fe200000000a9 */
[----:B------:R-:W-:Y:S01]  /*2490*/  IMAD.SHL.U32 R144, R124, 0x2, RZ ;  /* 0x000000027c907824 */ /* 0x000fe200078e00ff */
[----:B--2---:R-:W-:Y:S02]  /*24a0*/  IADD3 R6, P4, PT, R128, UR20, RZ ;  /* 0x0000001480067c10 */ /* 0x004fe4000ff9e0ff */
[----:B------:R-:W-:Y:S01]  /*24b0*/  PRMT R160, RZ, 0x7610, R160 ;  /* 0x00007610ffa07816 */ /* 0x000fe200000000a0 */
[----:B------:R-:W-:Y:S01]  /*24c0*/  VIADD R141, R3, 0xffffffe0 ;  /* 0xffffffe0038d7836 */ /* 0x000fe20000000000 */
[C---:B------:R-:W-:Y:S01]  /*24d0*/  SEL R23, R5.reuse, R8, !P1 ;  /* 0x0000000805177207 */ /* 0x040fe20004800000 */
[----:B------:R-:W-:Y:S01]  /*24e0*/  IMAD R140, R124, 0x3, RZ ;  /* 0x000000037c8c7824 */ /* 0x000fe200078e02ff */
[----:B------:R-:W-:Y:S01]  /*24f0*/  SEL R8, R5, R2, !P1 ;  /* 0x0000000205087207 */ /* 0x000fe20004800000 */
[----:B------:R-:W-:Y:S01]  /*2500*/  VIADD R2, R3, 0xfffffffd ;  /* 0xfffffffd03027836 */ /* 0x000fe20000000000 */
[----:B------:R-:W-:Y:S01]  /*2510*/  IADD3.X R7, PT, PT, R129, UR21, RZ, P4, !PT ;  /* 0x0000001581077c10 */ /* 0x000fe2000a7fe4ff */
[----:B----4-:R-:W-:Y:S01]  /*2520*/  BAR.SYNC.DEFER_BLOCKING 0x0 ;  /* 0x0000000000007b1d */ /* 0x010fe20000010000 */
[----:B------:R-:W-:-:S02]  /*2530*/  SEL R28, R5, R21, !P1 ;  /* 0x00000015051c7207 */ /* 0x000fc40004800000 */
[C---:B------:R-:W-:Y:S02]  /*2540*/  SEL R37, R5.reuse, R10, !P1 ;  /* 0x0000000a05257207 */ /* 0x040fe40004800000 */
[C---:B------:R-:W-:Y:S02]  /*2550*/  SEL R36, R5.reuse, R9, !P1 ;  /* 0x0000000905247207 */ /* 0x040fe40004800000 */
[----:B------:R-:W-:Y:S01]  /*2560*/  PRMT R161, RZ, 0x7610, R161 ;  /* 0x00007610ffa17816 */ /* 0x000fe200000000a1 */
[C---:B------:R-:W-:Y:S01]  /*2570*/  IMAD.SHL.U32 R138, R124.reuse, 0x4, RZ ;  /* 0x000000047c8a7824 */ /* 0x040fe200078e00ff */
[C---:B------:R-:W-:Y:S01]  /*2580*/  SEL R33, R5.reuse, R12, !P1 ;  /* 0x0000000c05217207 */ /* 0x040fe20004800000 */
[C---:B------:R-:W-:Y:S01]  /*2590*/  IMAD R137, R124.reuse, 0x5, RZ ;  /* 0x000000057c897824 */ /* 0x040fe200078e02ff */
[C---:B------:R-:W-:Y:S02]  /*25a0*/  SEL R35, R5.reuse, R13, !P1 ;  /* 0x0000000d05237207 */ /* 0x040fe40004800000 */
[----:B------:R-:W-:Y:S01]  /*25b0*/  PRMT R153, RZ, 0x7610, R153 ;  /* 0x00007610ff997816 */ /* 0x000fe20000000099 */
[----:B------:R-:W-:Y:S01]  /*25c0*/  IMAD R133, R124, 0x7, RZ ;  /* 0x000000077c857824 */ /* 0x000fe200078e02ff */
[----:B------:R-:W-:-:S02]  /*25d0*/  SEL R39, R5, R14, !P1 ;  /* 0x0000000e05277207 */ /* 0x000fc40004800000 */
[----:B------:R-:W-:Y:S01]  /*25e0*/  PRMT R158, RZ, 0x7610, R158 ;  /* 0x00007610ff9e7816 */ /* 0x000fe2000000009e */
[C---:B------:R-:W-:Y:S01]  /*25f0*/  IMAD R134, R124.reuse, 0x6, RZ ;  /* 0x000000067c867824 */ /* 0x040fe200078e02ff */
[C---:B------:R-:W-:Y:S02]  /*2600*/  SEL R32, R5.reuse, R15, !P1 ;  /* 0x0000000f05207207 */ /* 0x040fe40004800000 */
[----:B------:R-:W-:Y:S01]  /*2610*/  PRMT R131, RZ, 0x7610, R131 ;  /* 0x00007610ff837816 */ /* 0x000fe20000000083 */
[C---:B------:R-:W-:Y:S01]  /*2620*/  IMAD.SHL.U32 R121, R124.reuse, 0x10, RZ ;  /* 0x000000107c797824 */ /* 0x040fe200078e00ff */
[C---:B------:R-:W-:Y:S01]  /*2630*/  SEL R27, R5.reuse, R17, !P1 ;  /* 0x00000011051b7207 */ /* 0x040fe20004800000 */
[----:B------:R-:W2:Y:S01]  /*2640*/  @!P2 LDG.E.U8 R167, desc[UR18][R6.64] ;  /* 0x0000001206a7a981 */ /* 0x000ea2000c1e1100 */
[C---:B------:R-:W-:Y:S02]  /*2650*/  SEL R31, R5.reuse, R16, !P1 ;  /* 0x00000010051f7207 */ /* 0x040fe40004800000 */
[----:B------:R-:W-:Y:S01]  /*2660*/  PRMT R150, RZ, 0x7610, R150 ;  /* 0x00007610ff967816 */ /* 0x000fe20000000096 */
[----:B------:R-:W-:Y:S01]  /*2670*/  IMAD.SHL.U32 R122, R124, 0x8, RZ ;  /* 0x000000087c7a7824 */ /* 0x000fe200078e00ff */
[----:B------:R-:W-:-:S02]  /*2680*/  SEL R38, R5, R19, !P1 ;  /* 0x0000001305267207 */ /* 0x000fc40004800000 */
[----:B------:R-:W-:Y:S01]  /*2690*/  PRMT R173, RZ, 0x7610, R173 ;  /* 0x00007610ffad7816 */ /* 0x000fe200000000ad */
[C---:B------:R-:W-:Y:S01]  /*26a0*/  IMAD R117, R124.reuse, 0x18, RZ ;  /* 0x000000187c757824 */ /* 0x040fe200078e02ff */
[C---:B------:R-:W-:Y:S02]  /*26b0*/  SEL R21, R5.reuse, R18, !P1 ;  /* 0x0000001205157207 */ /* 0x040fe40004800000 */
[----:B------:R-:W-:Y:S01]  /*26c0*/  PRMT R171, RZ, 0x7610, R171 ;  /* 0x00007610ffab7816 */ /* 0x000fe200000000ab */
        /* <DEDUP_REMOVED lines=42> */
[----:B------:R-:W-:Y:S01]  /*2970*/  VIADD R89, R3, 0x1f ;  /* 0x0000001f03597836 */ /* 0x000fe20000000000 */
[C---:B------:R-:W-:Y:S01]  /*2980*/  SEL R10, R5.reuse, R51, !P1 ;  /* 0x00000033050a7207 */ /* 0x040fe20004800000 */
[----:B------:R-:W-:Y:S01]  /*2990*/  IMAD R88, R124, 0x1a, RZ ;  /* 0x0000001a7c587824 */ /* 0x000fe200078e02ff */
[----:B------:R-:W-:Y:S01]  /*29a0*/  SEL R9, R5, R53, !P1 ;  /* 0x0000003505097207 */ /* 0x000fe20004800000 */
[C---:B------:R-:W-:Y:S01]  /*29b0*/  VIADD R5, R3.reuse, 0xfffffffc ;  /* 0xfffffffc03057836 */ /* 0x040fe20000000000 */
[----:B------:R-:W-:Y:S02]  /*29c0*/  ISETP.GE.U32.AND P1, PT, R52, 0x7fffffdf, PT ;  /* 0x7fffffdf3400780c */ /* 0x000fe40003f26070 */
[----:B------:R-:W-:Y:S02]  /*29d0*/  LOP3.LUT R86, R86, 0x1f, RZ, 0xc0, !PT ;  /* 0x0000001f56567812 */ /* 0x000fe400078ec0ff */
[----:B------:R-:W-:Y:S01]  /*29e0*/  PRMT R177, RZ, 0x7610, R177 ;  /* 0x00007610ffb17816 */ /* 0x000fe200000000b1 */
[----:B------:R-:W-:Y:S01]  /*29f0*/  IMAD R84, R124, 0x1b, RZ ;  /* 0x0000001b7c547824 */ /* 0x000fe200078e02ff */
[----:B------:R-:W-:Y:S01]  /*2a00*/  ISETP.GE.U32.AND P0, PT, R2, 0x7fffffde, PT ;  /* 0x7fffffde0200780c */ /* 0x000fe20003f06070 */
[----:B------:R-:W-:Y:S01]  /*2a10*/  VIADD R2, R3, 0xfffffffb ;  /* 0xfffffffb03027836 */ /* 0x000fe20000000000 */
[----:B------:R-:W-:Y:S01]  /*2a20*/  IADD3 R4, P2, PT, R6, R124, RZ ;  /* 0x0000007c06047210 */ /* 0x000fe20007f5e0ff */
[----:B------:R-:W1:Y:S01]  /*2a30*/  LDCU UR5, c[0x0][0x3b0] ;  /* 0x00007600ff0577ac */ /* 0x000e620008000800 */
[----:B------:R-:W-:-:S03]  /*2a40*/  ISETP.GE.U32.AND P5, PT, R5, 0x7fffffdd, PT ;  /* 0x7fffffdd0500780c */ /* 0x000fc60003fa6070 */
[--C-:B------:R-:W-:Y:S01]  /*2a50*/  IMAD.X R5, R143, 0x1, R7.reuse, P2 ;  /* 0x000000018f057824 */ /* 0x100fe200010e0607 */
[----:B------:R-:W-:Y:S01]  /*2a60*/  ISETP.GE.U32.AND P2, PT, R2, 0x7fffffdc, PT ;  /* 0x7fffffdc0200780c */ /* 0x000fe20003f46070 */
[C---:B------:R-:W-:Y:S01]  /*2a70*/  VIADD R2, R3.reuse, 0xffffffec ;  /* 0xffffffec03027836 */ /* 0x040fe20000000000 */
[----:B------:R-:W-:Y:S02]  /*2a80*/  SHF.R.S32.HI R142, RZ, 0x1f, R144 ;  /* 0x0000001fff8e7819 */ /* 0x000fe40000011490 */
[----:B------:R3:W4:Y:S01]  /*2a90*/  @!P1 LDG.E.U8 R169, desc[UR18][R4.64] ;  /* 0x0000001204a99981 */ /* 0x000722000c1e1100 */
[----:B------:R-:W-:Y:S01]  /*2aa0*/  IADD3 R42, P4, PT, R144, R6, RZ ;  /* 0x00000006902a7210 */ /* 0x000fe20007f9e0ff */
[C---:B------:R-:W-:Y:S01]  /*2ab0*/  VIADD R11, R3.reuse, 0xfffffffa ;  /* 0xfffffffa030b7836 */ /* 0x040fe20000000000 */
[----:B------:R-:W-:Y:S01]  /*2ac0*/  ISETP.GE.U32.AND P1, PT, R2, 0x7fffffcd, PT ;  /* 0x7fffffcd0200780c */ /* 0x000fe20003f26070 */
[----:B------:R-:W-:Y:S02]  /*2ad0*/  VIADD R2, R3, 0xffffffed ;  /* 0xffffffed03027836 */ /* 0x000fe40000000000 */
[----:B------:R-:W-:Y:S01]  /*2ae0*/  IMAD.X R43, R142, 0x1, R7, P4 ;  /* 0x000000018e2b7824 */ /* 0x000fe200020e0607 */
[----:B------:R-:W-:Y:S01]  /*2af0*/  ISETP.GE.U32.AND P4, PT, R11, 0x7fffffdb, PT ;  /* 0x7fffffdb0b00780c */ /* 0x000fe20003f86070 */
[C---:B------:R-:W-:Y:S01]  /*2b00*/  VIADD R11, R3.reuse, 0xffffffee ;  /* 0xffffffee030b7836 */ /* 0x040fe20000000000 */
[----:B------:R-:W-:Y:S01]  /*2b10*/  ISETP.GE.U32.AND P6, PT, R2, 0x7fffffce, PT ;  /* 0x7fffffce0200780c */ /* 0x000fe20003fc6070 */
[----:B------:R-:W-:Y:S01]  /*2b20*/  VIADD R2, R3, 0xffffffef ;  /* 0xffffffef03027836 */ /* 0x000fe20000000000 */
[----:B------:R5:W2:Y:S01]  /*2b30*/  @!P0 LDG.E.U8 R160, desc[UR18][R42.64] ;  /* 0x000000122aa08981 */ /* 0x000aa2000c1e1100 */
[----:B------:R-:W-:-:S02]  /*2b40*/  SEL R44, RZ, 0x1, P1 ;  /* 0x00000001ff2c7807 */ /* 0x000fc40000800000 */
[----:B------:R-:W-:Y:S01]  /*2b50*/  ISETP.GE.U32.AND P0, PT, R11, 0x7fffffcf, PT ;  /* 0x7fffffcf0b00780c */ /* 0x000fe20003f06070 */
[C---:B------:R-:W-:Y:S01]  /*2b60*/  VIADD R11, R3.reuse, 0xffffffe8 ;  /* 0xffffffe8030b7836 */ /* 0x040fe20000000000 */
[----:B------:R-:W-:Y:S01]  /*2b70*/  ISETP.GE.U32.AND P1, PT, R2, 0x7fffffd0, PT ;  /* 0x7fffffd00200780c */ /* 0x000fe20003f26070 */
[C---:B------:R-:W-:Y:S01]  /*2b80*/  VIADD R2, R3.reuse, 0xffffffe9 ;  /* 0xffffffe903027836 */ /* 0x040fe20000000000 */
[----:B------:R-:W-:Y:S01]  /*2b90*/  SEL R41, RZ, 0x4, P0 ;  /* 0x00000004ff297807 */ /* 0x000fe20000000000 */
[----:B---3--:R-:W-:Y:S01]  /*2ba0*/  VIADD R4, R3, 0xffffffea ;  /* 0xffffffea03047836 */ /* 0x008fe20000000000 */
[----:B------:R-:W-:Y:S02]  /*2bb0*/  ISETP.GE.U32.AND P0, PT, R11, 0x7fffffc9, PT ;  /* 0x7fffffc90b00780c */ /* 0x000fe40003f06070 */
[----:B-----5:R-:W-:Y:S02]  /*2bc0*/  SEL R42, RZ, 0x7fff8, P1 ;  /* 0x0007fff8ff2a7807 */ /* 0x020fe40000800000 */
[----:B------:R-:W-:Y:S01]  /*2bd0*/  ISETP.GE.U32.AND P1, PT, R2, 0x7fffffca, PT ;  /* 0x7fffffca0200780c */ /* 0x000fe20003f26070 */
[----:B------:R-:W-:Y:S01]  /*2be0*/  VIADD R2, R3, 0xffffffeb ;  /* 0xffffffeb03027836 */ /* 0x000fe20000000000 */
[----:B------:R-:W-:-:S02]  /*2bf0*/  SEL R43, RZ, 0x1, P0 ;  /* 0x00000001ff2b7807 */ /* 0x000fc40000000000 */
[----:B------:R-:W-:Y:S01]  /*2c00*/  ISETP.GE.U32.AND P0, PT, R4, 0x7fffffcb, PT ;  /* 0x7fffffcb0400780c */ /* 0x000fe20003f06070 */
[C---:B------:R-:W-:Y:S01]  /*2c10*/  VIADD R4, R3.reuse, 0xffffffe5 ;  /* 0xffffffe503047836 */ /* 0x040fe20000000000 */
[----:B------:R-:W-:Y:S01]  /*2c20*/  SEL R46, RZ, 0x1fffe, P1 ;  /* 0x0001fffeff2e7807 */ /* 0x000fe20000800000 */
[C---:B------:R-:W-:Y:S01]  /*2c30*/  VIADD R5, R3.reuse, 0xffffffe4 ;  /* 0xffffffe403057836 */ /* 0x040fe20000000000 */
[----:B------:R-:W-:Y:S02]  /*2c40*/  ISETP.GE.U32.AND P1, PT, R2, 0x7fffffcc, PT ;  /* 0x7fffffcc0200780c */ /* 0x000fe40003f26070 */
[----:B------:R-:W-:Y:S02]  /*2c50*/  SEL R2, RZ, 0x4, P0 ;  /* 0x00000004ff027807 */ /* 0x000fe40000000000 */
[----:B------:R-:W-:Y:S02]  /*2c60*/  SEL R11, RZ, 0x7fff8, P1 ;  /* 0x0007fff8ff0b7807 */ /* 0x000fe40000800000 */
[----:B------:R-:W-:Y:S01]  /*2c70*/  ISETP.GE.U32.AND P1, PT, R4, 0x7fffffc6, PT ;  /* 0x7fffffc60400780c */ /* 0x000fe20003f26070 */
[----:B------:R-:W-:Y:S01]  /*2c80*/  VIADD R4, R3, 0xffffffe1 ;  /* 0xffffffe103047836 */ /* 0x000fe20000000000 */
[----:B------:R-:W-:Y:S01]  /*2c90*/  ISETP.GE.U32.AND P0, PT, R5, 0x7fffffc5, PT ;  /* 0x7fffffc50500780c */ /* 0x000fe20003f06070 */
[----:B------:R-:W-:Y:S01]  /*2ca0*/  VIADD R5, R3, 0xffffffe7 ;  /* 0xffffffe703057836 */ /* 0x000fe20000000000 */
[----:B------:R-:W-:-:S02]  /*2cb0*/  SEL R45, RZ, 0x1fffe, P6 ;  /* 0x0001fffeff2d7807 */ /* 0x000fc40003000000 */
[----:B------:R-:W-:Y:S02]  /*2cc0*/  SEL R50, RZ, 0x1fffe, P1 ;  /* 0x0001fffeff327807 */ /* 0x000fe40000800000 */
[----:B------:R-:W-:Y:S01]  /*2cd0*/  ISETP.GE.U32.AND P6, PT, R4, 0x7fffffc2, PT ;  /* 0x7fffffc20400780c */ /* 0x000fe20003fc6070 */
[----:B------:R-:W-:Y:S01]  /*2ce0*/  VIADD R4, R3, 0xffffffe3 ;  /* 0xffffffe303047836 */ /* 0x000fe20000000000 */
[----:B------:R-:W-:-:S04]  /*2cf0*/  ISETP.GE.U32.AND P1, PT, R5, 0x7fffffc8, PT ;  /* 0x7fffffc80500780c */ /* 0x000fc80003f26070 */
[----:B------:R-:W-:Y:S02]  /*2d00*/  SEL R48, RZ, 0x7fff8, P1 ;  /* 0x0007fff8ff307807 */ /* 0x000fe40000800000 */
[----:B------:R-:W-:Y:S01]  /*2d10*/  ISETP.GE.U32.AND P1, PT, R4, 0x7fffffc4, PT ;  /* 0x7fffffc40400780c */ /* 0x000fe20003f26070 */
[----:B------:R-:W-:-:S03]  /*2d20*/  VIADD R47, R3, 0xffffffe6 ;  /* 0xffffffe6032f7836 */ /* 0x000fc60000000000 */
[----:B------:R-:W-:Y:S02]  /*2d30*/  SEL R52, RZ, 0x7fff8, P1 ;  /* 0x0007fff8ff347807 */ /* 0x000fe40000800000 */
[----:B------:R-:W-:Y:S01]  /*2d40*/  ISETP.GE.U32.AND P1, PT, R141, 0x7fffffc1, PT ;  /* 0x7fffffc18d00780c */ /* 0x000fe20003f26070 */
[----:B------:R-:W-:Y:S01]  /*2d50*/  IMAD.IADD R44, R44, 0x1, R45 ;  /* 0x000000012c2c7824 */ /* 0x000fe200078e022d */
[----:B------:R-:W-:Y:S01]  /*2d60*/  SEL R49, RZ, 0x1, P0 ;  /* 0x00000001ff317807 */ /* 0x000fe20000000000 */
[----:B------:R-:W-:Y:S01]  /*2d70*/  VIADD R5, R3, 0xffffffe2 ;  /* 0xffffffe203057836 */ /* 0x000fe20000000000 */
[----:B------:R-:W-:Y:S02]  /*2d80*/  ISETP.GE.U32.AND P0, PT, R47, 0x7fffffc7, PT ;  /* 0x7fffffc72f00780c */ /* 0x000fe40003f06070 */
[----:B------:R-:W-:Y:S02]  /*2d90*/  SEL R54, RZ, 0x1fffe, P6 ;  /* 0x0001fffeff367807 */ /* 0x000fe40003000000 */
[----:B------:R-:W-:Y:S01]  /*2da0*/  SEL R45, RZ, 0x1, P1 ;  /* 0x00000001ff2d7807 */ /* 0x000fe20000800000 */
[----:B------:R-:W-:Y:S01]  /*2db0*/  IMAD.IADD R43, R43, 0x1, R46 ;  /* 0x000000012b2b7824 */ /* 0x000fe200078e022e */
[----:B------:R-:W-:-:S02]  /*2dc0*/  SEL R47, RZ, 0x4, P0 ;  /* 0x00000004ff2f7807 */ /* 0x000fc40000000000 */
[----:B------:R-:W-:Y:S01]  /*2dd0*/  ISETP.GE.U32.AND P0, PT, R5, 0x7fffffc3, PT ;  /* 0x7fffffc30500780c */ /* 0x000fe20003f06070 */
[----:B------:R-:W-:Y:S01]  /*2de0*/  IMAD.IADD R45, R45, 0x1, R54 ;  /* 0x000000012d2d7824 */ /* 0x000fe200078e0236 */
[----:B------:R-:W-:Y:S01]  /*2df0*/  SHF.R.S32.HI R139, RZ, 0x1f, R140 ;  /* 0x0000001fff8b7819 */ /* 0x000fe2000001148c */
[----:B------:R-:W-:Y:S01]  /*2e00*/  IMAD.IADD R49, R49, 0x1, R50 ;  /* 0x0000000131317824 */ /* 0x000fe200078e0232 */
[----:B------:R-:W-:Y:S02]  /*2e10*/  SEL R51, RZ, 0x4, P0 ;  /* 0x00000004ff337807 */ /* 0x000fe40000000000 */
[----:B------:R-:W-:Y:S02]  /*2e20*/  IADD3 R4, P0, PT, R140, R6, RZ ;  /* 0x000000068c047210 */ /* 0x000fe40007f1e0ff */
[----:B------:R-:W-:Y:S02]  /*2e30*/  LOP3.LUT R43, R43, 0x3, RZ, 0xc0, !PT ;  /* 0x000000032b2b7812 */ /* 0x000fe400078ec0ff */
[----:B------:R-:W-:-:S02]  /*2e40*/  LOP3.LUT R45, R45, 0x3, RZ, 0xc0, !PT ;  /* 0x000000032d2d7812 */ /* 0x000fc400078ec0ff */
[----:B------:R-:W-:Y:S01]  /*2e50*/  LOP3.LUT R44, R44, 0x3, RZ, 0xc0, !PT ;  /* 0x000000032c2c7812 */ /* 0x000fe200078ec0ff */
[----:B------:R-:W-:Y:S01]  /*2e60*/  IMAD.X R5, R139, 0x1, R7, P0 ;  /* 0x000000018b057824 */ /* 0x000fe200000e0607 */
[----:B------:R-:W-:Y:S02]  /*2e70*/  LOP3.LUT R49, R49, 0x3, RZ, 0xc0, !PT ;  /* 0x0000000331317812 */ /* 0x000fe400078ec0ff */
[----:B------:R-:W-:Y:S02]  /*2e80*/  IADD3 R2, PT, PT, R43, R11, R2 ;  /* 0x0000000b2b027210 */ /* 0x000fe40007ffe002 */
[----:B------:R-:W-:Y:S01]  /*2e90*/  IADD3 R45, PT, PT, R45, R52, R51 ;  /* 0x000000342d2d7210 */ /* 0x000fe20007ffe033 */
[----:B------:R3:W5:Y:S01]  /*2ea0*/  @!P5 LDG.E.U8 R161, desc[UR18][R4.64] ;  /* 0x0000001204a1d981 */ /* 0x000762000c1e1100 */
[----:B------:R-:W-:Y:S01]  /*2eb0*/  IADD3 R41, PT, PT, R44, R42, R41 ;  /* 0x0000002a2c297210 */ /* 0x000fe20007ffe029 */
[----:B------:R-:W-:Y:S01]  /*2ec0*/  IMAD.SHL.U32 R2, R2, 0x100, RZ ;  /* 0x0000010002027824 */ /* 0x000fe200078e00ff */
[----:B------:R-:W-:-:S02]  /*2ed0*/  IADD3 R47, PT, PT, R49, R48, R47 ;  /* 0x00000030312f7210 */ /* 0x000fc40007ffe02f */
[----:B------:R-:W-:Y:S02]  /*2ee0*/  LOP3.LUT R44, R45, 0xf, RZ, 0xc0, !PT ;  /* 0x0000000f2d2c7812 */ /* 0x000fe400078ec0ff */
[----:B------:R-:W-:Y:S02]  /*2ef0*/  SHF.R.S32.HI R136, RZ, 0x1f, R138 ;  /* 0x0000001fff887819 */ /* 0x000fe4000001148a */
[-C--:B------:R-:W-:Y:S01]  /*2f00*/  IADD3 R42, P5, PT, R138, R6.reuse, RZ ;  /* 0x000000068a2a7210 */ /* 0x080fe20007fbe0ff */
[----:B------:R-:W-:Y:S01]  /*2f10*/  IMAD R44, R47, 0x10, R44 ;  /* 0x000000102f2c7824 */ /* 0x000fe200078e022c */
[----:B------:R-:W-:Y:S02]  /*2f20*/  LOP3.LUT R2, R2, 0xf00, RZ, 0xe2, !PT ;  /* 0x00000f0002027812 */ /* 0x000fe400078ee2ff */
[----:B------:R-:W-:Y:S01]  /*2f30*/  SHF.R.S32.HI R135, RZ, 0x1f, R137 ;  /* 0x0000001fff877819 */ /* 0x000fe20000011489 */
[----:B------:R-:W-:Y:S01]  /*2f40*/  IMAD.X R43, R136, 0x1, R7, P5 ;  /* 0x00000001882b7824 */ /* 0x000fe200028e0607 */
[-C--:B---3--:R-:W-:Y:S01]  /*2f50*/  IADD3 R4, P5, PT, R137, R6.reuse, RZ ;  /* 0x0000000689047210 */ /* 0x088fe20007fbe0ff */
[----:B------:R-:W-:Y:S01]  /*2f60*/  IMAD R2, R41, 0x1000, R2 ;  /* 0x0000100029027824 */ /* 0x000fe200078e0202 */
[----:B------:R-:W-:Y:S01]  /*2f70*/  LOP3.LUT R11, R44, 0xff, RZ, 0xc0, !PT ;  /* 0x000000ff2c0b7812 */ /* 0x000fe200078ec0ff */
[----:B------:R-:W-:Y:S01]  /*2f80*/  VIADD R41, R3, 0xfffffff8 ;  /* 0xfffffff803297836 */ /* 0x000fe20000000000 */
[----:B------:R-:W-:Y:S01]  /*2f90*/  SHF.R.S32.HI R123, RZ, 0x1f, R133 ;  /* 0x0000001fff7b7819 */ /* 0x000fe20000011485 */
[----:B------:R-:W-:Y:S01]  /*2fa0*/  IMAD.X R5, R135, 0x1, R7, P5 ;  /* 0x0000000187057824 */ /* 0x000fe200028e0607 */
[----:B------:R-:W3:Y:S01]  /*2fb0*/  @!P2 LDG.E.U8 R158, desc[UR18][R42.64] ;  /* 0x000000122a9ea981 */ /* 0x000ee2000c1e1100 */
[----:B------:R-:W-:Y:S01]  /*2fc0*/  IMAD.IADD R11, R2, 0x1, R11 ;  /* 0x00000001020b7824 */ /* 0x000fe200078e020b */
[----:B------:R-:W-:Y:S01]  /*2fd0*/  ISETP.GE.U32.AND P5, PT, R41, 0x7fffffd9, PT ;  /* 0x7fffffd92900780c */ /* 0x000fe20003fa6070 */
[----:B------:R-:W-:Y:S01]  /*2fe0*/  VIADD R53, R3, 0xfffffff9 ;  /* 0xfffffff903357836 */ /* 0x000fe20000000000 */
[----:B------:R0:W2:Y:S01]  /*2ff0*/  @!P4 LDG.E.U8 R153, desc[UR18][R4.64] ;  /* 0x000000120499c981 */ /* 0x0000a2000c1e1100 */
[----:B------:R-:W-:-:S02]  /*3000*/  IADD3 R46, P4, PT, R133, R6, RZ ;  /* 0x00000006852e7210 */ /* 0x000fc40007f9e0ff */
[----:B------:R-:W-:Y:S02]  /*3010*/  LOP3.LUT R11, R11, 0xffff, RZ, 0xc0, !PT ;  /* 0x0000ffff0b0b7812 */ /* 0x000fe400078ec0ff */
[----:B------:R-:W-:Y:S01]  /*3020*/  ISETP.GE.U32.AND P0, PT, R53, 0x7fffffda, PT ;  /* 0x7fffffda3500780c */ /* 0x000fe20003f06070 */
[----:B------:R-:W-:Y:S01]  /*3030*/  IMAD.X R47, R123, 0x1, R7, P4 ;  /* 0x000000017b2f7824 */ /* 0x000fe200020e0607 */
[----:B------:R-:W-:Y:S02]  /*3040*/  SHF.R.U32.HI R41, RZ, 0xf, R11 ;  /* 0x0000000fff297819 */ /* 0x000fe4000001160b */
[----:B------:R-:W-:Y:S02]  /*3050*/  SHF.R.S32.HI R132, RZ, 0x1f, R134 ;  /* 0x0000001fff847819 */ /* 0x000fe40000011486 */
[-C--:B------:R-:W-:Y:S01]  /*3060*/  IADD3 R44, P2, PT, R134, R6.reuse, RZ ;  /* 0x00000006862c7210 */ /* 0x080fe20007f5e0ff */
[----:B------:R-:W-:Y:S01]  /*3070*/  VIADD R2, R3, 0xfffffff7 ;  /* 0xfffffff703027836 */ /* 0x000fe20000000000 */
[----:B------:R-:W-:Y:S01]  /*3080*/  LOP3.LUT P4, RZ, R41, 0x1, RZ, 0xc0, !PT ;  /* 0x0000000129ff7812 */ /* 0x000fe2000788c0ff */
[----:B------:R0:W2:Y:S01]  /*3090*/  @!P5 LDG.E.U8 R131, desc[UR18][R46.64] ;  /* 0x000000122e83d981 */ /* 0x0000a2000c1e1100 */
[----:B------:R-:W-:Y:S01]  /*30a0*/  SHF.R.S32.HI R119, RZ, 0x1f, R121 ;  /* 0x0000001fff777819 */ /* 0x000fe20000011479 */
[----:B------:R-:W-:Y:S01]  /*30b0*/  IMAD.X R45, R132, 0x1, R7, P2 ;  /* 0x00000001842d7824 */ /* 0x000fe200010e0607 */
[----:B------:R-:W-:-:S02]  /*30c0*/  IADD3 R48, P5, PT, R121, R6, RZ ;  /* 0x0000000679307210 */ /* 0x000fc40007fbe0ff */
[----:B------:R-:W-:Y:S02]  /*30d0*/  ISETP.GE.U32.AND P2, PT, R2, 0x7fffffd8, PT ;  /* 0x7fffffd80200780c */ /* 0x000fe40003f46070 */
[----:B------:R1:W2:Y:S01]  /*30e0*/  @!P0 LDG.E.U8 R150, desc[UR18][R44.64] ;  /* 0x000000122c968981 */ /* 0x0002a2000c1e1100 */
[----:B------:R-:W-:Y:S01]  /*30f0*/  SHF.R.U32.HI R41, RZ, 0x7, R11 ;  /* 0x00000007ff297819 */ /* 0x000fe2000001160b */
[----:B------:R-:W-:Y:S01]  /*3100*/  IMAD.X R49, R119, 0x1, R7, P5 ;  /* 0x0000000177317824 */ /* 0x000fe200028e0607 */
[----:B------:R-:W-:Y:S02]  /*3110*/  SHF.R.S32.HI R120, RZ, 0x1f, R122 ;  /* 0x0000001fff787819 */ /* 0x000fe4000001147a */
[-C--:B0-----:R-:W-:Y:S01]  /*3120*/  IADD3 R4, P0, PT, R122, R6.reuse, RZ ;  /* 0x000000067a047210 */ /* 0x081fe20007f1e0ff */
[----:B------:R-:W-:Y:S01]  /*3130*/  VIADD R2, R3, 0xfffffff6 ;  /* 0xfffffff603027836 */ /* 0x000fe20000000000 */
[----:B------:R-:W-:Y:S01]  /*3140*/  LOP3.LUT P5, RZ, R41, 0x1, RZ, 0xc0, !PT ;  /* 0x0000000129ff7812 */ /* 0x000fe200078ac0ff */
[----:B------:R-:W2:Y:S01]  /*3150*/  @P4 LDG.E.U8 R173, desc[UR18][R48.64] ;  /* 0x0000001230ad4981 */ /* 0x000ea2000c1e1100 */
[----:B------:R-:W-:Y:S01]  /*3160*/  SHF.R.S32.HI R115, RZ, 0x1f, R117 ;  /* 0x0000001fff737819 */ /* 0x000fe20000011475 */
[----:B------:R-:W-:Y:S01]  /*3170*/  IMAD.X R5, R120, 0x1, R7, P0 ;  /* 0x0000000178057824 */ /* 0x000fe200000e0607 */
[----:B------:R-:W-:Y:S01]  /*3180*/  IADD3 R46, P4, PT, R117, R6, RZ ;  /* 0x00000006752e7210 */ /* 0x000fe20007f9e0ff */
[----:B------:R-:W-:Y:S01]  /*3190*/  VIADD R41, R3, 0xfffffff4 ;  /* 0xfffffff403297836 */ /* 0x000fe20000000000 */
[----:B------:R-:W-:-:S02]  /*31a0*/  ISETP.GE.U32.AND P0, PT, R2, 0x7fffffd7, PT ;  /* 0x7fffffd70200780c */ /* 0x000fc40003f06070 */
[----:B------:R0:W2:Y:S01]  /*31b0*/  @!P2 LDG.E.U8 R171, desc[UR18][R4.64] ;  /* 0x0000001204aba981 */ /* 0x0000a2000c1e1100 */
[----:B------:R-:W-:Y:S01]  /*31c0*/  SHF.R.S32.HI R116, RZ, 0x1f, R118 ;  /* 0x0000001fff747819 */ /* 0x000fe20000011476 */
[--C-:B------:R-:W-:Y:S01]  /*31d0*/  IMAD.X R47, R115, 0x1, R7.reuse, P4 ;  /* 0x00000001732f7824 */ /* 0x100fe200020e0607 */
[-C--:B------:R-:W-:Y:S01]  /*31e0*/  IADD3 R42, P2, PT, R118, R6.reuse, RZ ;  /* 0x00000006762a7210 */ /* 0x080fe20007f5e0ff */
[----:B------:R-:W-:Y:S01]  /*31f0*/  VIADD R2, R3, 0xfffffff5 ;  /* 0xfffffff503027836 */ /* 0x000fe20000000000 */
[----:B------:R-:W-:Y:S02]  /*3200*/  ISETP.GE.U32.AND P4, PT, R41, 0x7fffffd5, PT ;  /* 0x7fffffd52900780c */ /* 0x000fe40003f86070 */
[----:B------:R0:W2:Y:S01]  /*3210*/  @P5 LDG.E.U8 R175, desc[UR18][R46.64] ;  /* 0x000000122eaf5981 */ /* 0x0000a2000c1e1100 */
[----:B------:R-:W-:Y:S01]  /*3220*/  IMAD.X R43, R116, 0x1, R7, P2 ;  /* 0x00000001742b7824 */ /* 0x000fe200010e0607 */
[----:B------:R-:W-:Y:S02]  /*3230*/  SHF.R.S32.HI R111, RZ, 0x1f, R113 ;  /* 0x0000001fff6f7819 */ /* 0x000fe40000011471 */
[-C--:B-1----:R-:W-:Y:S01]  /*3240*/  IADD3 R44, P5, PT, R113, R6.reuse, RZ ;  /* 0x00000006712c7210 */ /* 0x082fe20007fbe0ff */
[----:B------:R-:W-:Y:S01]  /*3250*/  VIADD R41, R3, 0xfffffff2 ;  /* 0xfffffff203297836 */ /* 0x000fe20000000000 */
[----:B------:R-:W-:Y:S01]  /*3260*/  ISETP.GE.U32.AND P2, PT, R2, 0x7fffffd6, PT ;  /* 0x7fffffd60200780c */ /* 0x000fe20003f46070 */
[----:B------:R1:W2:Y:S01]  /*3270*/  @!P0 LDG.E.U8 R163, desc[UR18][R42.64] ;  /* 0x000000122aa38981 */ /* 0x0002a2000c1e1100 */
[----:B------:R-:W-:Y:S01]  /*3280*/  SHF.R.S32.HI R112, RZ, 0x1f, R114 ;  /* 0x0000001fff707819 */ /* 0x000fe20000011472 */
[----:B------:R-:W-:Y:S01]  /*3290*/  IMAD.X R45, R111, 0x1, R7, P5 ;  /* 0x000000016f2d7824 */ /* 0x000fe200028e0607 */
[----:B0-----:R-:W-:Y:S01]  /*32a0*/  IADD3 R4, P0, PT, R114, R6, RZ ;  /* 0x0000000672047210 */ /* 0x001fe20007f1e0ff */
[----:B------:R-:W-:Y:S01]  /*32b0*/  VIADD R2, R3, 0xfffffff3 ;  /* 0xfffffff303027836 */ /* 0x000fe20000000000 */
[----:B------:R-:W-:-:S02]  /*32c0*/  ISETP.GE.U32.AND P5, PT, R41, 0x7fffffd3, PT ;  /* 0x7fffffd32900780c */ /* 0x000fc40003fa6070 */
[----:B------:R0:W2:Y:S01]  /*32d0*/  @!P4 LDG.E.U8 R155, desc[UR18][R44.64] ;  /* 0x000000122c9bc981 */ /* 0x0000a2000c1e1100 */
[----:B------:R-:W-:Y:S01]  /*32e0*/  IMAD.X R5, R112, 0x1, R7, P0 ;  /* 0x0000000170057824 */ /* 0x000fe200000e0607 */
[----:B------:R-:W-:Y:S02]  /*32f0*/  SHF.R.S32.HI R107, RZ, 0x1f, R109 ;  /* 0x0000001fff6b7819 */ /* 0x000fe4000001146d */
[-C--:B------:R-:W-:Y:S01]  /*3300*/  IADD3 R46, P4, PT, R109, R6.reuse, RZ ;  /* 0x000000066d2e7210 */ /* 0x080fe20007f9e0ff */
[----:B------:R-:W-:Y:S01]  /*3310*/  VIADD R41, R3, 0xfffffff0 ;  /* 0xfffffff003297836 */ /* 0x000fe20000000000 */
[----:B------:R-:W-:Y:S01]  /*3320*/  ISETP.GE.U32.AND P0, PT, R2, 0x7fffffd4, PT ;  /* 0x7fffffd40200780c */ /* 0x000fe20003f06070 */
[----:B------:R0:W2:Y:S01]  /*3330*/  @!P2 LDG.E.U8 R162, desc[UR18][R4.64] ;  /* 0x0000001204a2a981 */ /* 0x0000a2000c1e1100 */
[----:B------:R-:W-:Y:S01]  /*3340*/  SHF.R.S32.HI R108, RZ, 0x1f, R110 ;  /* 0x0000001fff6c7819 */ /* 0x000fe2000001146e */
[----:B------:R-:W-:Y:S01]  /*3350*/  IMAD.X R47, R107, 0x1, R7, P4 ;  /* 0x000000016b2f7824 */ /* 0x000fe200020e0607 */
[----:B-1----:R-:W-:Y:S01]  /*3360*/  IADD3 R42, P2, PT, R110, R6, RZ ;  /* 0x000000066e2a7210 */ /* 0x002fe20007f5e0ff */
[----:B------:R-:W-:Y:S01]  /*3370*/  VIADD R2, R3, 0xfffffff1 ;  /* 0xfffffff103027836 */ /* 0x000fe20000000000 */
[----:B------:R-:W-:-:S02]  /*3380*/  ISETP.GE.U32.AND P4, PT, R41, 0x7fffffd1, PT ;  /* 0x7fffffd12900780c */ /* 0x000fc40003f86070 */
[----:B------:R1:W2:Y:S01]  /*3390*/  @!P5 LDG.E.U8 R151, desc[UR18][R46.64] ;  /* 0x000000122e97d981 */ /* 0x0002a2000c1e1100 */
[----:B------:R-:W-:Y:S01]  /*33a0*/  IMAD.X R43, R108, 0x1, R7, P2 ;  /* 0x000000016c2b7824 */ /* 0x000fe200010e0607 */
[----:B------:R-:W-:Y:S02]  /*33b0*/  SHF.R.S32.HI R103, RZ, 0x1f, R105 ;  /* 0x0000001fff677819 */ /* 0x000fe40000011469 */
[----:B0-----:R-:W-:Y:S02]  /*33c0*/  IADD3 R44, P5, PT, R105, R6, RZ ;  /* 0x00000006692c7210 */ /* 0x001fe40007fbe0ff */
[----:B------:R-:W-:Y:S01]  /*33d0*/  ISETP.GE.U32.AND P2, PT, R2, 0x7fffffd2, PT ;  /* 0x7fffffd20200780c */ /* 0x000fe20003f46070 */
[----:B------:R0:W2:Y:S01]  /*33e0*/  @!P0 LDG.E.U8 R156, desc[UR18][R42.64] ;  /* 0x000000122a9c8981 */ /* 0x0000a2000c1e1100 */
[----:B------:R-:W-:Y:S01]  /*33f0*/  SHF.R.U32.HI R41, RZ, 0xd, R11 ;  /* 0x0000000dff297819 */ /* 0x000fe2000001160b */
[----:B------:R-:W-:Y:S01]  /*3400*/  IMAD.X R45, R103, 0x1, R7, P5 ;  /* 0x00000001672d7824 */ /* 0x000fe200028e0607 */
[----:B------:R-:W-:-:S02]  /*3410*/  SHF.R.S32.HI R104, RZ, 0x1f, R106 ;  /* 0x0000001fff687819 */ /* 0x000fc4000001146a */
[-C--:B------:R-:W-:Y:S02]  /*3420*/  IADD3 R4, P0, PT, R106, R6.reuse, RZ ;  /* 0x000000066a047210 */ /* 0x080fe40007f1e0ff */
[----:B------:R-:W-:Y:S01]  /*3430*/  LOP3.LUT P5, RZ, R41, 0x1, RZ, 0xc0, !PT ;  /* 0x0000000129ff7812 */ /* 0x000fe200078ac0ff */
[----:B------:R0:W2:Y:S01]  /*3440*/  @!P4 LDG.E.U8 R147, desc[UR18][R44.64] ;  /* 0x000000122c93c981 */ /* 0x0000a2000c1e1100 */
[----:B------:R-:W-:Y:S01]  /*3450*/  SHF.R.U32.HI R2, RZ, 0xe, R11 ;  /* 0x0000000eff027819 */ /* 0x000fe2000001160b */
[----:B------:R-:W-:Y:S01]  /*3460*/  IMAD.X R5, R104, 0x1, R7, P0 ;  /* 0x0000000168057824 */ /* 0x000fe200000e0607 */
[----:B------:R-:W-:Y:S02]  /*3470*/  SHF.R.S32.HI R99, RZ, 0x1f, R101 ;  /* 0x0000001fff637819 */ /* 0x000fe40000011465 */
[----:B-1----:R-:W-:Y:S02]  /*3480*/  IADD3 R46, P4, PT, R101, R6, RZ ;  /* 0x00000006652e7210 */ /* 0x002fe40007f9e0ff */
[----:B------:R-:W-:Y:S01]  /*3490*/  LOP3.LUT P0, RZ, R2, 0x1, RZ, 0xc0, !PT ;  /* 0x0000000102ff7812 */ /* 0x000fe2000780c0ff */
[----:B------:R1:W2:Y:S01]  /*34a0*/  @!P2 LDG.E.U8 R130, desc[UR18][R4.64] ;  /* 0x000000120482a981 */ /* 0x0002a2000c1e1100 */
[----:B------:R-:W-:Y:S01]  /*34b0*/  SHF.R.U32.HI R41, RZ, 0xb, R11 ;  /* 0x0000000bff297819 */ /* 0x000fe2000001160b */
[----:B------:R-:W-:Y:S01]  /*34c0*/  IMAD.X R47, R99, 0x1, R7, P4 ;  /* 0x00000001632f7824 */ /* 0x000fe200020e0607 */
[----:B------:R-:W-:-:S02]  /*34d0*/  SHF.R.S32.HI R100, RZ, 0x1f, R102 ;  /* 0x0000001fff647819 */ /* 0x000fc40000011466 */
[-C--:B0-----:R-:W-:Y:S02]  /*34e0*/  IADD3 R42, P2, PT, R102, R6.reuse, RZ ;  /* 0x00000006662a7210 */ /* 0x081fe40007f5e0ff */
[----:B------:R-:W-:Y:S01]  /*34f0*/  LOP3.LUT P4, RZ, R41, 0x1, RZ, 0xc0, !PT ;  /* 0x0000000129ff7812 */ /* 0x000fe2000788c0ff */
[----:B------:R0:W2:Y:S01]  /*3500*/  @P5 LDG.E.U8 R164, desc[UR18][R46.64] ;  /* 0x000000122ea45981 */ /* 0x0000a2000c1e1100 */
[----:B------:R-:W-:Y:S01]  /*3510*/  SHF.R.U32.HI R2, RZ, 0xc, R11 ;  /* 0x0000000cff027819 */ /* 0x000fe2000001160b */
[----:B------:R-:W-:Y:S01]  /*3520*/  IMAD.X R43, R100, 0x1, R7, P2 ;  /* 0x00000001642b7824 */ /* 0x000fe200010e0607 */
[----:B------:R-:W-:Y:S02]  /*3530*/  SHF.R.S32.HI R95, RZ, 0x1f, R97 ;  /* 0x0000001fff5f7819 */ /* 0x000fe40000011461 */
[----:B------:R-:W-:Y:S02]  /*3540*/  IADD3 R44, P5, PT, R97, R6, RZ ;  /* 0x00000006612c7210 */ /* 0x000fe40007fbe0ff */
[----:B------:R-:W-:Y:S01]  /*3550*/  LOP3.LUT P2, RZ, R2, 0x1, RZ, 0xc0, !PT ;  /* 0x0000000102ff7812 */ /* 0x000fe2000784c0ff */
[----:B------:R0:W2:Y:S01]  /*3560*/  @P0 LDG.E.U8 R165, desc[UR18][R42.64] ;  /* 0x000000122aa50981 */ /* 0x0000a2000c1e1100 */
[----:B------:R-:W-:Y:S01]  /*3570*/  SHF.R.U32.HI R41, RZ, 0x9, R11 ;  /* 0x00000009ff297819 */ /* 0x000fe2000001160b */
[----:B------:R-:W-:Y:S01]  /*3580*/  IMAD.X R45, R95, 0x1, R7, P5 ;  /* 0x000000015f2d7824 */ /* 0x000fe200028e0607 */
[----:B------:R-:W-:-:S02]  /*3590*/  SHF.R.S32.HI R96, RZ, 0x1f, R98 ;  /* 0x0000001fff607819 */ /* 0x000fc40000011462 */
[-C--:B-1----:R-:W-:Y:S02]  /*35a0*/  IADD3 R4, P0, PT, R98, R6.reuse, RZ ;  /* 0x0000000662047210 */ /* 0x082fe40007f1e0ff */
[----:B------:R-:W-:Y:S01]  /*35b0*/  LOP3.LUT P5, RZ, R41, 0x1, RZ, 0xc0, !PT ;  /* 0x0000000129ff7812 */ /* 0x000fe200078ac0ff */
[----:B------:R-:W2:Y:S01]  /*35c0*/  @P4 LDG.E.U8 R154, desc[UR18][R44.64] ;  /* 0x000000122c9a4981 */ /* 0x000ea2000c1e1100 */
[----:B------:R-:W-:Y:S01]  /*35d0*/  SHF.R.U32.HI R2, RZ, 0xa, R11 ;  /* 0x0000000aff027819 */ /* 0x000fe2000001160b */
[----:B------:R-:W-:Y:S01]  /*35e0*/  IMAD.X R5, R96, 0x1, R7, P0 ;  /* 0x0000000160057824 */ /* 0x000fe200000e0607 */
[----:B------:R-:W-:Y:S02]  /*35f0*/  SHF.R.S32.HI R91, RZ, 0x1f, R93 ;  /* 0x0000001fff5b7819 */ /* 0x000fe4000001145d */
[-C--:B------:R-:W-:Y:S02]  /*3600*/  IADD3 R48, P4, PT, R93, R6.reuse, RZ ;  /* 0x000000065d307210 */ /* 0x080fe40007f9e0ff */
[----:B------:R-:W-:Y:S01]  /*3610*/  LOP3.LUT P0, RZ, R2, 0x1, RZ, 0xc0, !PT ;  /* 0x0000000102ff7812 */ /* 0x000fe2000780c0ff */
[----:B------:R1:W2:Y:S01]  /*3620*/  @P2 LDG.E.U8 R157, desc[UR18][R4.64] ;  /* 0x00000012049d2981 */ /* 0x0002a2000c1e1100 */
[----:B------:R-:W-:Y:S01]  /*3630*/  SHF.R.S32.HI R92, RZ, 0x1f, R94 ;  /* 0x0000001fff5c7819 */ /* 0x000fe2000001145e */
[----:B------:R-:W-:Y:S01]  /*3640*/  IMAD.X R49, R91, 0x1, R7, P4 ;  /* 0x000000015b317824 */ /* 0x000fe200020e0607 */
[----:B0-----:R-:W-:-:S02]  /*3650*/  IADD3 R46, P2, PT, R94, R6, RZ ;  /* 0x000000065e2e7210 */ /* 0x001fc40007f5e0ff */
[----:B------:R-:W-:Y:S02]  /*3660*/  SHF.R.U32.HI R2, RZ, 0x6, R11 ;  /* 0x00000006ff027819 */ /* 0x000fe4000001160b */
[----:B------:R-:W2:Y:S01]  /*3670*/  @P5 LDG.E.U8 R152, desc[UR18][R48.64] ;  /* 0x0000001230985981 */ /* 0x000ea2000c1e1100 */
[----:B------:R-:W-:Y:S01]  /*3680*/  IMAD.X R47, R92, 0x1, R7, P2 ;  /* 0x000000015c2f7824 */ /* 0x000fe200010e0607 */
[----:B------:R-:W-:Y:S02]  /*3690*/  SHF.R.U32.HI R41, RZ, 0x5, R11 ;  /* 0x00000005ff297819 */ /* 0x000fe4000001160b */
[----:B------:R-:W-:Y:S02]  /*36a0*/  LOP3.LUT P2, RZ, R2, 0x1, RZ, 0xc0, !PT ;  /* 0x0000000102ff7812 */ /* 0x000fe4000784c0ff */
[----:B------:R-:W-:Y:S01]  /*36b0*/  SHF.R.S32.HI R87, RZ, 0x1f, R90 ;  /* 0x0000001fff577819 */ /* 0x000fe2000001145a */
[----:B------:R-:W2:Y:S01]  /*36c0*/  @P0 LDG.E.U8 R149, desc[UR18][R46.64] ;  /* 0x000000122e950981 */ /* 0x000ea2000c1e1100 */
[----:B------:R-:W-:-:S02]  /*36d0*/  IADD3 R42, P5, PT, R90, R6, RZ ;  /* 0x000000065a2a7210 */ /* 0x000fc40007fbe0ff */
[----:B------:R-:W-:Y:S02]  /*36e0*/  LOP3.LUT P4, RZ, R41, 0x1, RZ, 0xc0, !PT ;  /* 0x0000000129ff7812 */ /* 0x000fe4000788c0ff */
[----:B------:R-:W-:Y:S01]  /*36f0*/  ISETP.GT.AND P0, PT, R89, 0x1f, PT ;  /* 0x0000001f5900780c */ /* 0x000fe20003f04270 */
[----:B------:R-:W-:Y:S01]  /*3700*/  IMAD.X R43, R87, 0x1, R7, P5 ;  /* 0x00000001572b7824 */ /* 0x000fe200028e0607 */
[----:B------:R-:W-:Y:S02]  /*3710*/  SHF.R.S32.HI R85, RZ, 0x1f, R88 ;  /* 0x0000001fff557819 */ /* 0x000fe40000011458 */
[----:B------:R-:W-:Y:S02]  /*3720*/  IADD3 R2, P5, PT, R88, R6, RZ ;  /* 0x0000000658027210 */ /* 0x000fe40007fbe0ff */
[----:B-1----:R-:W-:Y:S01]  /*3730*/  SHF.R.U32.HI R4, RZ, 0x4, R11 ;  /* 0x00000004ff047819 */ /* 0x002fe2000001160b */
[----:B------:R-:W2:Y:S01]  /*3740*/  @P2 LDG.E.U8 R177, desc[UR18][R42.64] ;  /* 0x000000122ab12981 */ /* 0x000ea2000c1e1100 */
[----:B------:R-:W-:Y:S01]  /*3750*/  ISETP.LT.AND P0, PT, R86, R3, P0 ;  /* 0x000000035600720c */ /* 0x000fe20000701270 */
[----:B------:R-:W-:Y:S01]  /*3760*/  IMAD.X R3, R85, 0x1, R7, P5 ;  /* 0x0000000155037824 */ /* 0x000fe200028e0607 */
[----:B------:R-:W-:-:S02]  /*3770*/  PRMT R166, RZ, 0x7610, R166 ;  /* 0x00007610ffa67816 */ /* 0x000fc400000000a6 */
[----:B------:R-:W-:Y:S02]  /*3780*/  LOP3.LUT P5, RZ, R4, 0x1, RZ, 0xc0, !PT ;  /* 0x0000000104ff7812 */ /* 0x000fe400078ac0ff */
[--C-:B------:R-:W-:Y:S02]  /*3790*/  SHF.R.U32.HI R5, RZ, 0x3, R11.reuse ;  /* 0x00000003ff057819 */ /* 0x100fe4000001160b */
[----:B------:R-:W-:Y:S01]  /*37a0*/  SHF.R.S32.HI R83, RZ, 0x1f, R84 ;  /* 0x0000001fff537819 */ /* 0x000fe20000011454 */
[----:B------:R0:W2:Y:S01]  /*37b0*/  @P4 LDG.E.U8 R166, desc[UR18][R2.64] ;  /* 0x0000001202a64981 */ /* 0x0000a2000c1e1100 */
[----:B------:R-:W-:Y:S02]  /*37c0*/  IADD3 R4, P2, PT, R84, R6, RZ ;  /* 0x0000000654047210 */ /* 0x000fe40007f5e0ff */
[----:B------:R-:W-:Y:S02]  /*37d0*/  SHF.R.U32.HI R41, RZ, 0x8, R11 ;  /* 0x00000008ff297819 */ /* 0x000fe4000001160b */
[----:B------:R-:W-:Y:S01]  /*37e0*/  LOP3.LUT P4, RZ, R5, 0x1, RZ, 0xc0, !PT ;  /* 0x0000000105ff7812 */ /* 0x000fe2000788c0ff */
[----:B------:R-:W-:Y:S01]  /*37f0*/  IMAD.X R5, R83, 0x1, R7, P2 ;  /* 0x0000000153057824 */ /* 0x000fe200010e0607 */
[----:B------:R-:W-:-:S02]  /*3800*/  PRMT R159, RZ, 0x7610, R159 ;  /* 0x00007610ff9f7816 */ /* 0x000fc4000000009f */
[----:B------:R-:W-:Y:S01]  /*3810*/  LOP3.LUT P2, RZ, R41, 0x1, RZ, 0xc0, !PT ;  /* 0x0000000129ff7812 */ /* 0x000fe2000784c0ff */
[----:B------:R-:W-:Y:S02]  /*3820*/  IMAD R41, R86, R125, RZ ;  /* 0x0000007d56297224 */ /* 0x000fe400078e02ff */
[C---:B------:R-:W-:Y:S01]  /*3830*/  IMAD R82, R124.reuse, 0x1c, RZ ;  /* 0x0000001c7c527824 */ /* 0x040fe200078e02ff */
[----:B------:R1:W2:Y:S01]  /*3840*/  @P5 LDG.E.U8 R159, desc[UR18][R4.64] ;  /* 0x00000012049f5981 */ /* 0x0002a2000c1e1100 */
[----:B------:R-:W-:Y:S01]  /*3850*/  IMAD R80, R124, 0x1d, RZ ;  /* 0x0000001d7c507824 */ /* 0x000fe200078e02ff */
[----:B------:R-:W-:Y:S01]  /*3860*/  IADD3 R181, P5, PT, R41, UR22, RZ ;  /* 0x0000001629b57c10 */ /* 0x000fe2000ffbe0ff */
[----:B------:R-:W-:Y:S01]  /*3870*/  IMAD R40, R40, UR5, RZ ;  /* 0x0000000528287c24 */ /* 0x000fe2000f8e02ff */
[----:B------:R-:W-:Y:S01]  /*3880*/  SHF.R.S32.HI R81, RZ, 0x1f, R82 ;  /* 0x0000001fff517819 */ /* 0x000fe20000011452 */
[----:B------:R-:W-:Y:S01]  /*3890*/  IMAD R37, R37, UR5, RZ ;  /* 0x0000000525257c24 */ /* 0x000fe2000f8e02ff */
[----:B0-----:R-:W-:-:S02]  /*38a0*/  IADD3 R2, P6, PT, R82, R6, RZ ;  /* 0x0000000652027210 */ /* 0x001fc40007fde0ff */
[----:B------:R-:W-:Y:S02]  /*38b0*/  SHF.R.S32.HI R79, RZ, 0x1f, R80 ;  /* 0x0000001fff4f7819 */ /* 0x000fe40000011450 */
[----:B-1----:R-:W-:Y:S02]  /*38c0*/  LEA.HI.X.SX32 R5, R41, UR23, 0x1, P5 ;  /* 0x0000001729057c11 */ /* 0x002fe4000a8f0eff */
[----:B------:R-:W-:Y:S01]  /*38d0*/  IADD3 R126, P5, PT, R80, R6, RZ ;  /* 0x00000006507e7210 */ /* 0x000fe20007fbe0ff */
[--C-:B------:R-:W-:Y:S01]  /*38e0*/  IMAD.X R3, R81, 0x1, R7.reuse, P6 ;  /* 0x0000000151037824 */ /* 0x100fe200030e0607 */
[-C--:B------:R-:W-:Y:S01]  /*38f0*/  IADD3 R78, P6, PT, R40, R181.reuse, RZ ;  /* 0x000000b5284e7210 */ /* 0x080fe20007fde0ff */
[----:B------:R-:W-:Y:S02]  /*3900*/  IMAD R30, R30, UR5, RZ ;  /* 0x000000051e1e7c24 */ /* 0x000fe4000f8e02ff */
[----:B------:R-:W-:Y:S01]  /*3910*/  IMAD.X R127, R79, 0x1, R7, P5 ;  /* 0x000000014f7f7824 */ /* 0x000fe200028e0607 */
[----:B------:R-:W-:Y:S01]  /*3920*/  IADD3 R76, P5, PT, R37, R181, RZ ;  /* 0x000000b5254c7210 */ /* 0x000fe20007fbe0ff */
[----:B------:R-:W-:Y:S01]  /*3930*/  IMAD R36, R36, UR5, RZ ;  /* 0x0000000524247c24 */ /* 0x000fe2000f8e02ff */
[-C--:B------:R-:W-:Y:S01]  /*3940*/  LEA.HI.X.SX32 R77, R40, R5.reuse, 0x1, P6 ;  /* 0x00000005284d7211 */ /* 0x080fe200030f0eff */
[----:B------:R-:W-:Y:S01]  /*3950*/  IMAD R33, R33, UR5, RZ ;  /* 0x0000000521217c24 */ /* 0x000fe2000f8e02ff */
[----:B------:R-:W-:Y:S01]  /*3960*/  LEA.HI.X.SX32 R75, R37, R5, 0x1, P5 ;  /* 0x00000005254b7211 */ /* 0x000fe200028f0eff */
[----:B------:R-:W-:Y:S01]  /*3970*/  IMAD R29, R29, UR5, RZ ;  /* 0x000000051d1d7c24 */ /* 0x000fe2000f8e02ff */
[----:B------:R-:W-:-:S02]  /*3980*/  IADD3 R74, P6, PT, R30, R181, RZ ;  /* 0x000000b51e4a7210 */ /* 0x000fc40007fde0ff */
[----:B------:R-:W-:Y:S01]  /*3990*/  IADD3 R72, P5, PT, R36, R181, RZ ;  /* 0x000000b524487210 */ /* 0x000fe20007fbe0ff */
[----:B------:R-:W-:Y:S01]  /*39a0*/  IMAD R35, R35, UR5, RZ ;  /* 0x0000000523237c24 */ /* 0x000fe2000f8e02ff */
[-C--:B------:R-:W-:Y:S01]  /*39b0*/  LEA.HI.X.SX32 R73, R30, R5.reuse, 0x1, P6 ;  /* 0x000000051e497211 */ /* 0x080fe200030f0eff */
[----:B------:R-:W-:Y:S01]  /*39c0*/  IMAD R39, R39, UR5, RZ ;  /* 0x0000000527277c24 */ /* 0x000fe2000f8e02ff */
[----:B------:R-:W-:Y:S02]  /*39d0*/  LEA.HI.X.SX32 R71, R36, R5, 0x1, P5 ;  /* 0x0000000524477211 */ /* 0x000fe400028f0eff */
[-C--:B------:R-:W-:Y:S02]  /*39e0*/  IADD3 R70, P6, PT, R33, R181.reuse, RZ ;  /* 0x000000b521467210 */ /* 0x080fe40007fde0ff */
[----:B------:R-:W-:Y:S01]  /*39f0*/  IADD3 R68, P5, PT, R29, R181, RZ ;  /* 0x000000b51d447210 */ /* 0x000fe20007fbe0ff */
[----:B------:R-:W-:Y:S01]  /*3a00*/  IMAD R32, R32, UR5, RZ ;  /* 0x0000000520207c24 */ /* 0x000fe2000f8e02ff */
[-C--:B------:R-:W-:Y:S01]  /*3a10*/  LEA.HI.X.SX32 R69, R33, R5.reuse, 0x1, P6 ;  /* 0x0000000521457211 */ /* 0x080fe200030f0eff */
[----:B------:R-:W-:Y:S01]  /*3a20*/  IMAD R27, R27, UR5, RZ ;  /* 0x000000051b1b7c24 */ /* 0x000fe2000f8e02ff */
[----:B------:R-:W-:-:S02]  /*3a30*/  LEA.HI.X.SX32 R67, R29, R5, 0x1, P5 ;  /* 0x000000051d437211 */ /* 0x000fc400028f0eff */
[-C--:B------:R-:W-:Y:S02]  /*3a40*/  IADD3 R66, P6, PT, R35, R181.reuse, RZ ;  /* 0x000000b523427210 */ /* 0x080fe40007fde0ff */
[----:B------:R-:W-:Y:S01]  /*3a50*/  IADD3 R64, P5, PT, R39, R181, RZ ;  /* 0x000000b527407210 */ /* 0x000fe20007fbe0ff */
[----:B------:R-:W-:Y:S01]  /*3a60*/  IMAD R31, R31, UR5, RZ ;  /* 0x000000051f1f7c24 */ /* 0x000fe2000f8e02ff */
[-C--:B------:R-:W-:Y:S01]  /*3a70*/  LEA.HI.X.SX32 R65, R35, R5.reuse, 0x1, P6 ;  /* 0x0000000523417211 */ /* 0x080fe200030f0eff */
[----:B------:R-:W-:Y:S01]  /*3a80*/  IMAD R38, R38, UR5, RZ ;  /* 0x0000000526267c24 */ /* 0x000fe2000f8e02ff */
[----:B------:R-:W-:Y:S02]  /*3a90*/  LEA.HI.X.SX32 R63, R39, R5, 0x1, P5 ;  /* 0x00000005273f7211 */ /* 0x000fe400028f0eff */
[-C--:B------:R-:W-:Y:S02]  /*3aa0*/  IADD3 R62, P6, PT, R32, R181.reuse, RZ ;  /* 0x000000b5203e7210 */ /* 0x080fe40007fde0ff */
[C---:B------:R-:W-:Y:S01]  /*3ab0*/  IADD3 R60, P5, PT, R27.reuse, R181, RZ ;  /* 0x000000b51b3c7210 */ /* 0x040fe20007fbe0ff */
        /* <DEDUP_REMOVED lines=16> */
[CC--:B------:R-:W-:Y:S02]  /*3bc0*/  IADD3 R50, P6, PT, R25.reuse, R181.reuse, RZ ;  /* 0x000000b519327210 */ /* 0x0c0fe40007fde0ff */
[----:B------:R-:W-:Y:S02]  /*3bd0*/  IADD3 R48, P5, PT, R26, R181, RZ ;  /* 0x000000b51a307210 */ /* 0x000fe40007fbe0ff */
[----:B------:R-:W-:Y:S01]  /*3be0*/  PRMT R168, RZ, 0x7610, R168 ;  /* 0x00007610ffa87816 */ /* 0x000fe200000000a8 */
[----:B------:R-:W-:Y:S01]  /*3bf0*/  IMAD R22, R22, UR5, RZ ;  /* 0x0000000516167c24 */ /* 0x000fe2000f8e02ff */
[-C--:B------:R-:W-:Y:S01]  /*3c00*/  LEA.HI.X.SX32 R49, R25, R5.reuse, 0x1, P6 ;  /* 0x0000000519317211 */ /* 0x080fe200030f0eff */
[----:B------:R-:W-:Y:S01]  /*3c10*/  IMAD R21, R21, UR5, RZ ;  /* 0x0000000515157c24 */ /* 0x000fe2000f8e02ff */
[----:B------:R-:W-:Y:S02]  /*3c20*/  LEA.HI.X.SX32 R47, R26, R5, 0x1, P5 ;  /* 0x000000051a2f7211 */ /* 0x000fe400028f0eff */
[----:B------:R-:W-:Y:S01]  /*3c30*/  SHF.R.U32.HI R42, RZ, 0x2, R11 ;  /* 0x00000002ff2a7819 */ /* 0x000fe2000001160b */
[----:B------:R0:W2:Y:S01]  /*3c40*/  @P4 LDG.E.U8 R168, desc[UR18][R2.64] ;  /* 0x0000001202a84981 */ /* 0x0000a2000c1e1100 */
[----:B------:R-:W-:-:S02]  /*3c50*/  IADD3 R46, P6, PT, R24, R181, RZ ;  /* 0x000000b5182e7210 */ /* 0x000fc40007fde0ff */
[----:B------:R-:W-:Y:S01]  /*3c60*/  IADD3 R44, P5, PT, R23, R181, RZ ;  /* 0x000000b5172c7210 */ /* 0x000fe20007fbe0ff */
[----:B------:R-:W-:Y:S01]  /*3c70*/  IMAD R20, R20, UR5, RZ ;  /* 0x0000000514147c24 */ /* 0x000fe2000f8e02ff */
[----:B------:R-:W-:Y:S01]  /*3c80*/  LOP3.LUT P4, RZ, R42, 0x1, RZ, 0xc0, !PT ;  /* 0x000000012aff7812 */ /* 0x000fe2000788c0ff */
[----:B------:R-:W-:Y:S01]  /*3c90*/  IMAD R19, R19, UR5, RZ ;  /* 0x0000000513137c24 */ /* 0x000fe2000f8e02ff */
[-C--:B------:R-:W-:Y:S02]  /*3ca0*/  LEA.HI.X.SX32 R45, R24, R5.reuse, 0x1, P6 ;  /* 0x00000005182d7211 */ /* 0x080fe400030f0eff */
        /* <DEDUP_REMOVED lines=20> */
[C---:B------:R-:W-:Y:S01]  /*3df0*/  IADD3 R28, P5, PT, R15.reuse, R181, RZ ;  /* 0x000000b50f1c7210 */ /* 0x040fe20007fbe0ff */
[----:B------:R-:W-:Y:S01]  /*3e00*/  IMAD R12, R12, UR5, RZ ;  /* 0x000000050c0c7c24 */ /* 0x000fe2000f8e02ff */
[-C--:B------:R-:W-:Y:S01]  /*3e10*/  LEA.HI.X.SX32 R29, R16, R5.reuse, 0x1, P6 ;  /* 0x00000005101d7211 */ /* 0x080fe200030f0eff */
[----:B------:R-:W-:Y:S01]  /*3e20*/  IMAD R10, R10, UR5, RZ ;  /* 0x000000050a0a7c24 */ /* 0x000fe2000f8e02ff */
[----:B------:R-:W-:Y:S02]  /*3e30*/  LEA.HI.X.SX32 R27, R15, R5, 0x1, P5 ;  /* 0x000000050f1b7211 */ /* 0x000fe400028f0eff */
[CC--:B------:R-:W-:Y:S02]  /*3e40*/  IADD3 R26, P6, PT, R14.reuse, R181.reuse, RZ ;  /* 0x000000b50e1a7210 */ /* 0x0c0fe40007fde0ff */
[----:B------:R-:W-:Y:S01]  /*3e50*/  IADD3 R24, P5, PT, R13, R181, RZ ;  /* 0x000000b50d187210 */ /* 0x000fe20007fbe0ff */
[----:B------:R-:W-:Y:S01]  /*3e60*/  IMAD R9, R9, UR5, RZ ;  /* 0x0000000509097c24 */ /* 0x000fe2000f8e02ff */
[-C--:B------:R-:W-:Y:S01]  /*3e70*/  LEA.HI.X.SX32 R25, R14, R5.reuse, 0x1, P6 ;  /* 0x000000050e197211 */ /* 0x080fe200030f0eff */
[----:B------:R-:W-:Y:S01]  /*3e80*/  IMAD R8, R8, UR5, RZ ;  /* 0x0000000508087c24 */ /* 0x000fe2000f8e02ff */
[----:B------:R-:W-:-:S02]  /*3e90*/  LEA.HI.X.SX32 R23, R13, R5, 0x1, P5 ;  /* 0x000000050d177211 */ /* 0x000fc400028f0eff */
[-C--:B------:R-:W-:Y:S02]  /*3ea0*/  IADD3 R22, P6, PT, R12, R181.reuse, RZ ;  /* 0x000000b50c167210 */ /* 0x080fe40007fde0ff */
[----:B------:R-:W-:Y:S02]  /*3eb0*/  IADD3 R20, P5, PT, R10, R181, RZ ;  /* 0x000000b50a147210 */ /* 0x000fe40007fbe0ff */
[-C--:B------:R-:W-:Y:S02]  /*3ec0*/  LEA.HI.X.SX32 R21, R12, R5.reuse, 0x1, P6 ;  /* 0x000000050c157211 */ /* 0x080fe400030f0eff */
[----:B------:R-:W-:Y:S02]  /*3ed0*/  LEA.HI.X.SX32 R19, R10, R5, 0x1, P5 ;  /* 0x000000050a137211 */ /* 0x000fe400028f0eff */
[-C--:B------:R-:W-:Y:S02]  /*3ee0*/  IADD3 R18, P6, PT, R9, R181.reuse, RZ ;  /* 0x000000b509127210 */ /* 0x080fe40007fde0ff */
[----:B------:R-:W-:Y:S01]  /*3ef0*/  IADD3 R16, P5, PT, R8, R181, RZ ;  /* 0x000000b508107210 */ /* 0x000fe20007fbe0ff */
[----:B0-----:R-:W-:Y:S01]  /*3f00*/  @P0 IMAD.MOV.U32 R2, RZ, RZ, R78 ;  /* 0x000000ffff020224 */ /* 0x001fe200078e004e */
[----:B------:R-:W-:Y:S01]  /*3f10*/  PRMT R181, RZ, 0x7610, R181 ;  /* 0x00007610ffb57816 */ /* 0x000fe200000000b5 */
[----:B------:R-:W-:Y:S01]  /*3f20*/  @P0 IMAD.MOV.U32 R3, RZ, RZ, R77 ;  /* 0x000000ffff030224 */ /* 0x000fe200078e004d */
[----:B------:R-:W-:-:S04]  /*3f30*/  PRMT R183, RZ, 0x7610, R183 ;  /* 0x00007610ffb77816 */ /* 0x000fc800000000b7 */
[----:B------:R0:W2:Y:S01]  /*3f40*/  @P0 LDG.E.U8 R181, desc[UR18][R2.64] ;  /* 0x0000001202b50981 */ /* 0x0000a2000c1e1100 */
[----:B------:R-:W-:Y:S01]  /*3f50*/  PRMT R185, RZ, 0x7610, R185 ;  /* 0x00007610ffb97816 */ /* 0x000fe200000000b9 */
[----:B0-----:R-:W-:Y:S02]  /*3f60*/  @P0 IMAD.MOV.U32 R2, RZ, RZ, R74 ;  /* 0x000000ffff020224 */ /* 0x001fe400078e004a */
[----:B------:R-:W-:-:S05]  /*3f70*/  @P0 IMAD.MOV.U32 R3, RZ, RZ, R73 ;  /* 0x000000ffff030224 */ /* 0x000fca00078e0049 */
        /* <DEDUP_REMOVED lines=45> */
[----:B------:R-:W-:Y:S02]  /*4250*/  PRMT R209, RZ, 0x7610, R209 ;  /* 0x00007610ffd17816 */ /* 0x000fe400000000d1 */
[----:B------:R-:W-:Y:S01]  /*4260*/  LEA.HI.X.SX32 R17, R9, R5, 0x1, P6 ;  /* 0x0000000509117211 */ /* 0x000fe200030f0eff */
[----:B0-----:R-:W-:Y:S02]  /*4270*/  @P0 IMAD.MOV.U32 R2, RZ, RZ, R26 ;  /* 0x000000ffff020224 */ /* 0x001fe400078e001a */
[----:B------:R-:W-:-:S05]  /*4280*/  @P0 IMAD.MOV.U32 R3, RZ, RZ, R25 ;  /* 0x000000ffff030224 */ /* 0x000fca00078e0019 */
[----:B------:R0:W2:Y:S01]  /*4290*/  @P0 LDG.E.U8 R207, desc[UR18][R2.64] ;  /* 0x0000001202cf0981 */ /* 0x0000a2000c1e1100 */
[----:B------:R-:W-:Y:S01]  /*42a0*/  PRMT R211, RZ, 0x7610, R211 ;  /* 0x00007610ffd37816 */ /* 0x000fe200000000d3 */
[----:B0-----:R-:W-:Y:S02]  /*42b0*/  @P0 IMAD.MOV.U32 R2, RZ, RZ, R22 ;  /* 0x000000ffff020224 */ /* 0x001fe400078e0016 */
[----:B------:R-:W-:-:S05]  /*42c0*/  @P0 IMAD.MOV.U32 R3, RZ, RZ, R21 ;  /* 0x000000ffff030224 */ /* 0x000fca00078e0015 */
[----:B------:R0:W3:Y:S01]  /*42d0*/  @P0 LDG.E.U8 R209, desc[UR18][R2.64] ;  /* 0x0000001202d10981 */ /* 0x0000e2000c1e1100 */
[----:B------:R-:W-:Y:S01]  /*42e0*/  PRMT R219, RZ, 0x7610, R219 ;  /* 0x00007610ffdb7816 */ /* 0x000fe200000000db */
[----:B0-----:R-:W-:Y:S02]  /*42f0*/  @P0 IMAD.MOV.U32 R2, RZ, RZ, R18 ;  /* 0x000000ffff020224 */ /* 0x001fe400078e0012 */
[----:B------:R-:W-:-:S05]  /*4300*/  @P0 IMAD.MOV.U32 R3, RZ, RZ, R17 ;  /* 0x000000ffff030224 */ /* 0x000fca00078e0011 */
[----:B------:R0:W3:Y:S01]  /*4310*/  @P0 LDG.E.U8 R211, desc[UR18][R2.64] ;  /* 0x0000001202d30981 */ /* 0x0000e2000c1e1100 */
[----:B------:R-:W-:Y:S02]  /*4320*/  SHF.R.U32.HI R11, RZ, 0x1, R11 ;  /* 0x00000001ff0b7819 */ /* 0x000fe4000001160b */
[----:B------:R-:W-:Y:S02]  /*4330*/  PRMT R221, RZ, 0x7610, R221 ;  /* 0x00007610ffdd7816 */ /* 0x000fe400000000dd */
[----:B------:R-:W-:Y:S01]  /*4340*/  PRMT R215, RZ, 0x7610, R215 ;  /* 0x00007610ffd77816 */ /* 0x000fe200000000d7 */
[----:B0-----:R-:W-:Y:S02]  /*4350*/  @P0 IMAD.MOV.U32 R2, RZ, RZ, R76 ;  /* 0x000000ffff020224 */ /* 0x001fe400078e004c */
[----:B------:R-:W-:Y:S02]  /*4360*/  @P0 IMAD.MOV.U32 R3, RZ, RZ, R75 ;  /* 0x000000ffff030224 */ /* 0x000fe400078e004b */
[----:B------:R-:W-:Y:S01]  /*4370*/  IMAD R14, R124, 0x1e, RZ ;  /* 0x0000001e7c0e7824 */ /* 0x000fe200078e02ff */
[----:B------:R-:W-:Y:S01]  /*4380*/  LOP3.LUT P6, RZ, R11, 0x1, RZ, 0xc0, !PT ;  /* 0x000000010bff7812 */ /* 0x000fe200078cc0ff */
[----:B------:R-:W3:Y:S04]  /*4390*/  @P4 LDG.E.U8 R215, desc[UR18][R126.64] ;  /* 0x000000127ed74981 */ /* 0x000ee8000c1e1100 */
[----:B------:R0:W3:Y:S01]  /*43a0*/  @P0 LDG.E.U8 R219, desc[UR18][R2.64] ;  /* 0x0000001202db0981 */ /* 0x0000e2000c1e1100 */
[----:B------:R-:W-:Y:S01]  /*43b0*/  SHF.R.S32.HI R12, RZ, 0x1f, R14 ;  /* 0x0000001fff0c7819 */ /* 0x000fe2000001140e */
[----:B0-----:R-:W-:-:S02]  /*43c0*/  @P0 IMAD.MOV.U32 R2, RZ, RZ, R72 ;  /* 0x000000ffff020224 */ /* 0x001fc400078e0048 */
[----:B------:R-:W-:-:S05]  /*43d0*/  @P0 IMAD.MOV.U32 R3, RZ, RZ, R71 ;  /* 0x000000ffff030224 */ /* 0x000fca00078e0047 */
[----:B------:R0:W3:Y:S01]  /*43e0*/  @P0 LDG.E.U8 R221, desc[UR18][R2.64] ;  /* 0x0000001202dd0981 */ /* 0x0000e2000c1e1100 */
[----:B------:R-:W-:Y:S02]  /*43f0*/  PRMT R170, RZ, 0x7610, R170 ;  /* 0x00007610ffaa7816 */ /* 0x000fe400000000aa */
[----:B0-----:R-:W-:-:S05]  /*4400*/  IADD3 R2, P4, PT, R14, R6, RZ ;  /* 0x000000060e027210 */ /* 0x001fca0007f9e0ff */
[----:B------:R-:W-:Y:S01]  /*4410*/  IMAD.X R3, R12, 0x1, R7, P4 ;  /* 0x000000010c037824 */ /* 0x000fe200020e0607 */
[----:B------:R-:W-:Y:S01]  /*4420*/  PRMT R227, RZ, 0x7610, R227 ;  /* 0x00007610ffe37816 */ /* 0x000fe200000000e3 */
[----:B------:R-:W-:Y:S01]  /*4430*/  @P0 IMAD.MOV.U32 R126, RZ, RZ, R60 ;  /* 0x000000ffff7e0224 */ /* 0x000fe200078e003c */
[----:B------:R-:W-:Y:S01]  /*4440*/  PRMT R229, RZ, 0x7610, R229 ;  /* 0x00007610ffe57816 */ /* 0x000fe200000000e5 */
[----:B------:R-:W-:Y:S01]  /*4450*/  @P0 IMAD.MOV.U32 R127, RZ, RZ, R59 ;  /* 0x000000ffff7f0224 */ /* 0x000fe200078e003b */
[----:B------:R0:W3:Y:S04]  /*4460*/  @P6 LDG.E.U8 R170, desc[UR18][R2.64] ;  /* 0x0000001202aa6981 */ /* 0x0000e8000c1e1100 */
[----:B------:R1:W3:Y:S01]  /*4470*/  @P0 LDG.E.U8 R227, desc[UR18][R126.64] ;  /* 0x000000127ee30981 */ /* 0x0002e2000c1e1100 */
[----:B0-----:R-:W-:-:S02]  /*4480*/  @P0 IMAD.MOV.U32 R2, RZ, RZ, R56 ;  /* 0x000000ffff020224 */ /* 0x001fc400078e0038 */
[----:B------:R-:W-:Y:S01]  /*4490*/  @P0 IMAD.MOV.U32 R3, RZ, RZ, R55 ;  /* 0x000000ffff030224 */ /* 0x000fe200078e0037 */
[----:B-1----:R-:W-:-:S04]  /*44a0*/  PRMT R127, RZ, 0x7610, R127 ;  /* 0x00007610ff7f7816 */ /* 0x002fc8000000007f */
[----:B------:R0:W3:Y:S01]  /*44b0*/  @P0 LDG.E.U8 R229, desc[UR18][R2.64] ;  /* 0x0000001202e50981 */ /* 0x0000e2000c1e1100 */
        /* <DEDUP_REMOVED lines=20> */
[----:B------:R-:W-:Y:S01]  /*4600*/  LEA.HI.X.SX32 R15, R8, R5, 0x1, P5 ;  /* 0x00000005080f7211 */ /* 0x000fe200028f0eff */
[----:B------:R-:W-:Y:S01]  /*4610*/  @P0 IMAD.MOV.U32 R4, RZ, RZ, R68 ;  /* 0x000000ffff040224 */ /* 0x000fe200078e0044 */
[----:B------:R-:W-:Y:S01]  /*4620*/  PRMT R223, RZ, 0x7610, R223 ;  /* 0x00007610ffdf7816 */ /* 0x000fe200000000df */
[----:B------:R-:W-:Y:S01]  /*4630*/  @P0 IMAD.MOV.U32 R5, RZ, RZ, R67 ;  /* 0x000000ffff050224 */ /* 0x000fe200078e0043 */
[----:B------:R-:W-:Y:S01]  /*4640*/  PRMT R241, RZ, 0x7610, R241 ;  /* 0x00007610fff17816 */ /* 0x000fe200000000f1 */
[----:B0-----:R-:W-:Y:S01]  /*4650*/  @P0 IMAD.MOV.U32 R2, RZ, RZ, R32 ;  /* 0x000000ffff020224 */ /* 0x001fe200078e0020 */
[----:B------:R-:W-:Y:S01]  /*4660*/  PRMT R225, RZ, 0x7610, R225 ;  /* 0x00007610ffe17816 */ /* 0x000fe200000000e1 */
[----:B------:R-:W-:Y:S01]  /*4670*/  @P0 IMAD.MOV.U32 R3, RZ, RZ, R31 ;  /* 0x000000ffff030224 */ /* 0x000fe200078e001f */
[----:B------:R0:W3:Y:S01]  /*4680*/  @P0 LDG.E.U8 R223, desc[UR18][R4.64] ;  /* 0x0000001204df0981 */ /* 0x0000e2000c1e1100 */
[----:B------:R-:W-:-:S03]  /*4690*/  IMAD R13, R124, 0x17, RZ ;  /* 0x000000177c0d7824 */ /* 0x000fc600078e02ff */
[----:B------:R1:W3:Y:S01]  /*46a0*/  @P0 LDG.E.U8 R239, desc[UR18][R2.64] ;  /* 0x0000001202ef0981 */ /* 0x0002e2000c1e1100 */
[----:B------:R-:W-:Y:S01]  /*46b0*/  @P0 IMAD.MOV.U32 R8, RZ, RZ, R64 ;  /* 0x000000ffff080224 */ /* 0x000fe200078e0040 */
[----:B------:R-:W-:Y:S01]  /*46c0*/  SHF.R.S32.HI R10, RZ, 0x1f, R13 ;  /* 0x0000001fff0a7819 */ /* 0x000fe2000001140d */
[----:B------:R-:W-:Y:S01]  /*46d0*/  @P0 IMAD.MOV.U32 R9, RZ, RZ, R63 ;  /* 0x000000ffff090224 */ /* 0x000fe200078e003f */
[----:B------:R-:W-:Y:S01]  /*46e0*/  PRMT R243, RZ, 0x7610, R243 ;  /* 0x00007610fff37816 */ /* 0x000fe200000000f3 */
[----:B------:R-:W-:Y:S01]  /*46f0*/  IMAD R11, R124, 0x1f, RZ ;  /* 0x0000001f7c0b7824 */ /* 0x000fe200078e02ff */
[----:B0-----:R-:W-:Y:S02]  /*4700*/  IADD3 R4, P4, PT, R13, R6, RZ ;  /* 0x000000060d047210 */ /* 0x001fe40007f9e0ff */
[----:B------:R0:W3:Y:S01]  /*4710*/  @P0 LDG.E.U8 R225, desc[UR18][R8.64] ;  /* 0x0000001208e10981 */ /* 0x0000e2000c1e1100 */
[----:B-1----:R-:W-:Y:S02]  /*4720*/  @P0 IMAD.MOV.U32 R2, RZ, RZ, R28 ;  /* 0x000000ffff020224 */ /* 0x002fe400078e001c */
[----:B------:R-:W-:-:S05]  /*4730*/  @P0 IMAD.MOV.U32 R3, RZ, RZ, R27 ;  /* 0x000000ffff030224 */ /* 0x000fca00078e001b */
[----:B------:R1:W3:Y:S01]  /*4740*/  @P0 LDG.E.U8 R241, desc[UR18][R2.64] ;  /* 0x0000001202f10981 */ /* 0x0002e2000c1e1100 */
[----:B------:R-:W-:Y:S01]  /*4750*/  IMAD.X R5, R10, 0x1, R7, P4 ;  /* 0x000000010a057824 */ /* 0x000fe200020e0607 */
[----:B0-----:R-:W-:Y:S02]  /*4760*/  SHF.R.S32.HI R9, RZ, 0x1f, R11 ;  /* 0x0000001fff097819 */ /* 0x001fe4000001140b */
[----:B------:R-:W-:Y:S01]  /*4770*/  IADD3 R6, P4, PT, R11, R6, RZ ;  /* 0x000000060b067210 */ /* 0x000fe20007f9e0ff */
[----:B-1----:R-:W-:Y:S02]  /*4780*/  @P0 IMAD.MOV.U32 R2, RZ, RZ, R24 ;  /* 0x000000ffff020224 */ /* 0x002fe400078e0018 */
[----:B------:R-:W-:Y:S01]  /*4790*/  @P0 IMAD.MOV.U32 R3, RZ, RZ, R23 ;  /* 0x000000ffff030224 */ /* 0x000fe200078e0017 */
[----:B------:R-:W-:-:S04]  /*47a0*/  PRMT R245, RZ, 0x7610, R245 ;  /* 0x00007610fff57816 */ /* 0x000fc800000000f5 */
[----:B------:R0:W3:Y:S01]  /*47b0*/  @P0 LDG.E.U8 R243, desc[UR18][R2.64] ;  /* 0x0000001202f30981 */ /* 0x0000e2000c1e1100 */
[----:B------:R-:W-:Y:S01]  /*47c0*/  PRMT R213, RZ, 0x7610, R213 ;  /* 0x00007610ffd57816 */ /* 0x000fe200000000d5 */
[----:B------:R-:W-:Y:S01]  /*47d0*/  IMAD.X R7, R9, 0x1, R7, P4 ;  /* 0x0000000109077824 */ /* 0x000fe200020e0607 */
[----:B------:R-:W-:Y:S02]  /*47e0*/  PRMT R217, RZ, 0x7610, R217 ;  /* 0x00007610ffd97816 */ /* 0x000fe400000000d9 */
[----:B------:R-:W-:Y:S02]  /*47f0*/  PRMT R247, RZ, 0x7610, R247 ;  /* 0x00007610fff77816 */ /* 0x000fe400000000f7 */
[----:B------:R-:W3:Y:S01]  /*4800*/  @P2 LDG.E.U8 R213, desc[UR18][R4.64] ;  /* 0x0000001204d52981 */ /* 0x000ee2000c1e1100 */
[----:B0-----:R-:W-:-:S03]  /*4810*/  @P0 IMAD.MOV.U32 R2, RZ, RZ, R20 ;  /* 0x000000ffff020224 */ /* 0x001fc600078e0014 */
[----:B------:R-:W3:Y:S01]  /*4820*/  @!P1 LDG.E.U8 R217, desc[UR18][R6.64] ;  /* 0x0000001206d99981 */ /* 0x000ee2000c1e1100 */
[----:B------:R-:W-:-:S05]  /*4830*/  @P0 IMAD.MOV.U32 R3, RZ, RZ, R19 ;  /* 0x000000ffff030224 */ /* 0x000fca00078e0013 */
[----:B------:R0:W3:Y:S02]  /*4840*/  @P0 LDG.E.U8 R245, desc[UR18][R2.64] ;  /* 0x0000001202f50981 */ /* 0x0000e4000c1e1100 */
[----:B0-----:R-:W-:Y:S02]  /*4850*/  @P0 IMAD.MOV.U32 R2, RZ, RZ, R16 ;  /* 0x000000ffff020224 */ /* 0x001fe400078e0010 */
[----:B------:R-:W-:-:S05]  /*4860*/  @P0 IMAD.MOV.U32 R3, RZ, RZ, R15 ;  /* 0x000000ffff030224 */ /* 0x000fca00078e000f */
[----:B------:R0:W3:Y:S01]  /*4870*/  @P0 LDG.E.U8 R247, desc[UR18][R2.64] ;  /* 0x0000001202f70981 */ /* 0x0000e2000c1e1100 */
[----:B------:R-:W-:-:S04]  /*4880*/  @!UP1 UIADD3 UR4, UPT, UPT, -UR4, 0x100000, URZ ;  /* 0x0010000004049890 */ /* 0x000fc8000fffe1ff */
[----:B------:R-:W-:Y:S02]  /*4890*/  @!UP1 USHF.L.U32 UR5, UR4, 0xb, URZ ;  /* 0x0000000b04059899 */ /* 0x000fe400080006ff */
[----:B------:R-:W-:Y:S01]  /*48a0*/  @!UP1 USHF.L.U32 UR4, UR4, 0x1, URZ ;  /* 0x0000000104049899 */ /* 0x000fe200080006ff */
[----:B------:R-:W-:Y:S01]  /*48b0*/  VOTEU.ALL UP1, P3 ;  /* 0x0000000000ff7886 */ /* 0x000fe20001820000 */
[C---:B------:R-:W-:Y:S02]  /*48c0*/  LOP3.LUT R8, R146.reuse, 0x10, RZ, 0x3c, !PT ;  /* 0x0000001092087812 */ /* 0x040fe400078e3cff */
[C---:B------:R-:W-:Y:S02]  /*48d0*/  LOP3.LUT R7, R146.reuse, 0x20, RZ, 0x3c, !PT ;  /* 0x0000002092077812 */ /* 0x040fe400078e3cff */
[C---:B------:R-:W-:Y:S02]  /*48e0*/  LOP3.LUT R6, R146.reuse, 0x30, RZ, 0x3c, !PT ;  /* 0x0000003092067812 */ /* 0x040fe400078e3cff */
[----:B------:R-:W-:-:S02]  /*48f0*/  LOP3.LUT R5, R146, 0x40, RZ, 0x3c, !PT ;  /* 0x0000004092057812 */ /* 0x000fc400078e3cff */
[C---:B------:R-:W-:Y:S02]  /*4900*/  LOP3.LUT R4, R146.reuse, 0x50, RZ, 0x3c, !PT ;  /* 0x0000005092047812 */ /* 0x040fe400078e3cff */
[----:B------:R1:W1:Y:S01]  /*4910*/  @!UP1 SYNCS.EXCH.64 URZ, [UR16+0x4008], UR4 ;  /* 0x0040080410ff95b2 */ /* 0x0002620008000100 */
[----:B--2---:R2:W-:Y:S01]  /*4920*/  STS.U8 [R146+UR16], R167 ;  /* 0x000000a792007988 */ /* 0x0045e20008000010 */
[----:B0-----:R-:W-:-:S03]  /*4930*/  LOP3.LUT R3, R146, 0x60, RZ, 0x3c, !PT ;  /* 0x0000006092037812 */ /* 0x001fc600078e3cff */
[----:B------:R2:W-:Y:S01]  /*4940*/  STS.U8 [R146+UR16+0x400], R171 ;  /* 0x000400ab92007988 */ /* 0x0005e20008000010 */
[----:B------:R-:W-:-:S03]  /*4950*/  LOP3.LUT R2, R146, 0x70, RZ, 0x3c, !PT ;  /* 0x0000007092027812 */ /* 0x000fc600078e3cff */
[----:B------:R2:W-:Y:S04]  /*4960*/  STS.U8 [R146+UR16+0x800], R173 ;  /* 0x000800ad92007988 */ /* 0x0005e80008000010 */
[----:B------:R2:W-:Y:S04]  /*4970*/  STS.U8 [R146+UR16+0xc00], R175 ;  /* 0x000c00af92007988 */ /* 0x0005e80008000010 */
[----:B----4-:R2:W-:Y:S04]  /*4980*/  STS.U8 [R8+UR16+0x80], R169 ;  /* 0x000080a908007988 */ /* 0x0105e80008000010 */
[----:B------:R2:W-:Y:S04]  /*4990*/  STS.U8 [R8+UR16+0x480], R163 ;  /* 0x000480a308007988 */ /* 0x0005e80008000010 */
[----:B------:R2:W-:Y:S04]  /*49a0*/  STS.U8 [R8+UR16+0x880], R165 ;  /* 0x000880a508007988 */ /* 0x0005e80008000010 */
[----:B------:R2:W-:Y:S04]  /*49b0*/  STS.U8 [R8+UR16+0xc80], R177 ;  /* 0x000c80b108007988 */ /* 0x0005e80008000010 */
[----:B------:R2:W-:Y:S04]  /*49c0*/  STS.U8 [R7+UR16+0x100], R160 ;  /* 0x000100a007007988 */ /* 0x0005e80008000010 */
[----:B------:R2:W-:Y:S04]  /*49d0*/  STS.U8 [R7+UR16+0x500], R162 ;  /* 0x000500a207007988 */ /* 0x0005e80008000010 */
[----:B------:R2:W-:Y:S04]  /*49e0*/  STS.U8 [R7+UR16+0x900], R164 ;  /* 0x000900a407007988 */ /* 0x0005e80008000010 */
[----:B------:R2:W-:Y:S04]  /*49f0*/  STS.U8 [R7+UR16+0xd00], R166 ;  /* 0x000d00a607007988 */ /* 0x0005e80008000010 */
[----:B-----5:R2:W-:Y:S04]  /*4a00*/  STS.U8 [R6+UR16+0x180], R161 ;  /* 0x000180a106007988 */ /* 0x0205e80008000010 */
[----:B------:R2:W-:Y:S04]  /*4a10*/  STS.U8 [R6+UR16+0x580], R155 ;  /* 0x0005809b06007988 */ /* 0x0005e80008000010 */
[----:B------:R2:W-:Y:S04]  /*4a20*/  STS.U8 [R6+UR16+0x980], R157 ;  /* 0x0009809d06007988 */ /* 0x0005e80008000010 */
[----:B------:R2:W-:Y:S04]  /*4a30*/  STS.U8 [R6+UR16+0xd80], R159 ;  /* 0x000d809f06007988 */ /* 0x0005e80008000010 */
[----:B---3--:R2:W-:Y:S04]  /*4a40*/  STS.U8 [R5+UR16+0x200], R158 ;  /* 0x0002009e05007988 */ /* 0x0085e80008000010 */
[----:B------:R2:W-:Y:S04]  /*4a50*/  STS.U8 [R5+UR16+0x600], R156 ;  /* 0x0006009c05007988 */ /* 0x0005e80008000010 */
        /* <DEDUP_REMOVED lines=11> */
[----:B------:R2:W-:Y:S01]  /*4b10*/  STS.U8 [R2+UR16+0x780], R147 ;  /* 0x0007809302007988 */ /* 0x0005e20008000010 */
[----:B------:R-:W-:-:S04]  /*4b20*/  ISETP.NE.U32.AND P0, PT, R179, RZ, PT ;  /* 0x000000ffb300720c */ /* 0x000fc80003f05070 */
[C---:B------:R-:W-:Y:S02]  /*4b30*/  ISETP.LT.OR P1, PT, R89.reuse, 0x20, P0 ;  /* 0x000000205900780c */ /* 0x040fe40000721670 */
[----:B------:R-:W-:Y:S01]  /*4b40*/  ISETP.GE.AND P2, PT, R89, 0x40, PT ;  /* 0x000000405900780c */ /* 0x000fe20003f46270 */
        /* <DEDUP_REMOVED lines=34> */
[----:B-1----:R0:W-:Y:S06]  /*4d70*/  MEMBAR.ALL.CTA ;  /* 0x0000000000007992 */ /* 0x0021ec0000008000 */
[----:B0-----:R-:W0:Y:S02]  /*4d80*/  FENCE.VIEW.ASYNC.S ;  /* 0x00000000000073c6 */ /* 0x001e240000000000 */
[----:B0-----:R-:W-:Y:S06]  /*4d90*/  BAR.SYNC.DEFER_BLOCKING 0x0 ;  /* 0x0000000000007b1d */ /* 0x001fec0000010000 */
[----:B------:R-:W-:Y:S05]  /*4da0*/  @P1 BRA `(.L_x_6) ;  /* 0x00000000003c1947 */ /* 0x000fea0003800000 */
[----:B------:R-:W-:Y:S02]  /*4db0*/  UIADD3 UR4, UPT, UPT, UR16, 0x1000, URZ ;  /* 0x0000100010047890 */ /* 0x000fe4000fffe0ff */
[----:B------:R-:W-:Y:S02]  /*4dc0*/  USHF.R.U32.HI UR6, URZ, 0x4, UR16 ;  /* 0x00000004ff067899 */ /* 0x000fe40008011610 */
[----:B------:R-:W-:Y:S02]  /*4dd0*/  USHF.R.U32.HI UR4, URZ, 0x4, UR4 ;  /* 0x00000004ff047899 */ /* 0x000fe40008011604 */
[----:B------:R-:W-:Y:S02]  /*4de0*/  USGXT.U32 UR6, UR6, 0xe ;  /* 0x0000000e0606789a */ /* 0x000fe40008000000 */
[----:B------:R-:W-:Y:S01]  /*4df0*/  USGXT.U32 UR8, UR4, 0xe ;  /* 0x0000000e0408789a */ /* 0x000fe20008000000 */
[----:B------:R-:W-:Y:S02]  /*4e00*/  UMOV UR5, URZ ;  /* 0x000000ff00057c82 */ /* 0x000fe40008000000 */
[----:B------:R-:W-:Y:S01]  /*4e10*/  UMOV UR4, UR10 ;  /* 0x0000000a00047c82 */ /* 0x000fe20008000000 */
[----:B------:R-:W-:Y:S01]  /*4e20*/  UMOV UR14, 0x0 ;  /* 0x00000000000e7882 */ /* 0x000fe20000000000 */
[----:B------:R-:W-:Y:S01]  /*4e30*/  UMOV UR15, 0x8208490 ;  /* 0x08208490000f7882 */ /* 0x000fe20000000000 */
[----:B------:R-:W-:Y:S01]  /*4e40*/  UMOV UR7, 0x40004040 ;  /* 0x4000404000077882 */ /* 0x000fe20000000000 */
[----:B------:R-:W-:Y:S01]  /*4e50*/  UMOV UR9, 0xc0004010 ;  /* 0xc000401000097882 */ /* 0x000fe20000000000 */
[----:B------:R-:W-:Y:S01]  /*4e60*/  UMOV UR4, UR4 ;  /* 0x0000000400047c82 */ /* 0x000fe20008000000 */
[----:B------:R0:W-:Y:S01]  /*4e70*/  UTCQMMA gdesc[UR6], gdesc[UR8], tmem[UR17], tmem[UR14], idesc[UR15], !UPT ;  /* 0x00ff0e08060075ea */ /* 0x0001e2000f800311 */
[----:B------:R0:W-:Y:S01]  /*4e80*/  UTCBAR [UR4], URZ ;  /* 0x000000ff040073e9 */ /* 0x0001e200080000ff */
[----:B------:R-:W-:-:S02]  /*4e90*/  NOP ;  /* 0x0000000000007918 */ /* 0x000fc40000000000 */
.L_x_6:
[----:B0-----:R-:W-:Y:S01]  /*4ea0*/  UMOV UR4, URZ ;  /* 0x000000ff00047c82 */ /* 0x001fe20008000000 */
[----:B------:R-:W-:Y:S05]  /*4eb0*/  @!P2 BRA `(.L_x_7) ;  /* 0x0000001c0064a947 */ /* 0x000fea0003800000 */
[----:B--2---:R-:W-:Y:S01]  /*4ec0*/  IMAD.SHL.U32 R147, R124, 0x20, RZ ;  /* 0x000000207c937824 */ /* 0x004fe200078e00ff */
[----:B------:R-:W-:Y:S01]  /*4ed0*/  SHF.R.S32.HI R124, RZ, 0x1f, R89 ;  /* 0x0000001fff7c7819 */ /* 0x000fe20000011459 */
[----:B------:R-:W-:Y:S01]  /*4ee0*/  UIADD3 UR5, UPT, UPT, UR16, 0x3000, URZ ;  /* 0x0000300010057890 */ /* 0x000fe2000fffe0ff */
[----:B------:R-:W-:Y:S01]  /*4ef0*/  IMAD.SHL.U32 R183, R125, 0x20, RZ ;  /* 0x000000207db77824 */ /* 0x000fe200078e00ff */
[----:B------:R-:W-:Y:S01]  /*4f00*/  UIADD3 UR4, UPT, UPT, UR16, 0x2000, URZ ;  /* 0x0000200010047890 */ /* 0x000fe2000fffe0ff */
[----:B------:R-:W-:Y:S01]  /*4f10*/  LEA.HI R124, R124, R89, RZ, 0x5 ;  /* 0x000000597c7c7211 */ /* 0x000fe200078f28ff */
[----:B------:R-:W-:Y:S01]  /*4f20*/  USHF.R.U32.HI UR5, URZ, 0x4, UR5 ;  /* 0x00000004ff057899 */ /* 0x000fe20008011605 */
[--C-:B------:R-:W-:Y:S01]  /*4f30*/  IADD3 R149, P1, P2, R128, UR20, R147.reuse ;  /* 0x0000001480957c10 */ /* 0x100fe2000fa3e093 */
[----:B------:R-:W-:Y:S01]  /*4f40*/  USHF.R.U32.HI UR4, URZ, 0x4, UR4 ;  /* 0x00000004ff047899 */ /* 0x000fe20008011604 */
[----:B------:R-:W-:Y:S01]  /*4f50*/  SHF.R.S32.HI R124, RZ, 0x5, R124 ;  /* 0x00000005ff7c7819 */ /* 0x000fe2000001147c */
[----:B------:R-:W-:Y:S01]  /*4f60*/  IMAD.MOV.U32 R125, RZ, RZ, RZ ;  /* 0x000000ffff7d7224 */ /* 0x000fe200078e00ff */
[----:B------:R-:W-:Y:S01]  /*4f70*/  SHF.R.S32.HI R150, RZ, 0x1f, R147 ;  /* 0x0000001fff967819 */ /* 0x000fe20000011493 */
[----:B------:R-:W-:Y:S01]  /*4f80*/  USGXT.U32 UR14, UR5, 0xe ;  /* 0x0000000e050e789a */ /* 0x000fe20008000000 */
[----:B------:R-:W-:Y:S01]  /*4f90*/  VIMNMX R124, PT, PT, R124, 0x2, !PT ;  /* 0x000000027c7c7848 */ /* 0x000fe20007fe0100 */
[----:B------:R-:W0:Y:S01]  /*4fa0*/  LDCU UR20, c[0x0][0x3a8] ;  /* 0x00007500ff1477ac */ /* 0x000e220008000800 */
[----:B------:R-:W-:-:S02]  /*4fb0*/  IADD3.X R152, PT, PT, R129, UR21, R150, P1, P2 ;  /* 0x0000001581987c10 */ /* 0x000fc40008fe4496 */
[----:B------:R-:W-:Y:S01]  /*4fc0*/  SHF.R.S32.HI R172, RZ, 0x1f, R183 ;  /* 0x0000001fffac7819 */ /* 0x000fe200000114b7 */
[----:B------:R-:W-:Y:S01]  /*4fd0*/  VIADD R174, R124, 0xffffffff ;  /* 0xffffffff7cae7836 */ /* 0x000fe20000000000 */
[----:B------:R-:W-:Y:S01]  /*4fe0*/  USGXT.U32 UR8, UR4, 0xe ;  /* 0x0000000e0408789a */ /* 0x000fe20008000000 */
[----:B------:R-:W-:Y:S01]  /*4ff0*/  UMOV UR13, UR10 ;  /* 0x0000000a000d7c82 */ /* 0x000fe20008000000 */
[----:B------:R-:W-:Y:S01]  /*5000*/  UMOV UR15, 0x1 ;  /* 0x00000001000f7882 */ /* 0x000fe20000000000 */
[----:B------:R-:W-:-:S09]  /*5010*/  UMOV UR5, URZ ;  /* 0x000000ff00057c82 */ /* 0x000fd20008000000 */
.L_x_10:
[----:B------:R-:W-:Y:S01]  /*5020*/  IMAD.U32 R125, R125, -0x80000000, RZ ;  /* 0x800000007d7d7824 */ /* 0x000fe200078e00ff */
[----:B0-----:R-:W-:Y:S02]  /*5030*/  IADD3 R130, P5, PT, R149, UR20, RZ ;  /* 0x0000001495827c10 */ /* 0x001fe4000ffbe0ff */
[C---:B------:R-:W-:Y:S01]  /*5040*/  ISETP.GT.AND P2, PT, R141.reuse, 0x1, PT ;  /* 0x000000018d00780c */ /* 0x040fe20003f44270 */
[----:B------:R-:W0:Y:S01]  /*5050*/  SYNCS.PHASECHK.TRANS64.TRYWAIT P4, [UR13], R125 ;  /* 0x0000007dff0075a7 */ /* 0x000e22000808110d */
[----:B------:R-:W-:Y:S01]  /*5060*/  ISETP.GT.AND P1, PT, R141, 0x2, PT ;  /* 0x000000028d00780c */ /* 0x000fe20003f24270 */
[----:B------:R-:W-:Y:S01]  /*5070*/  IMAD.X R131, R143, 0x1, R152, P5 ;  /* 0x000000018f837824 */ /* 0x000fe200028e0698 */
[----:B------:R-:W-:Y:S01]  /*5080*/  PRMT R175, RZ, 0x7610, R175 ;  /* 0x00007610ffaf7816 */ /* 0x000fe200000000af */
[----:B0-----:R-:W-:Y:S10]  /*5090*/  @!P4 BRA `(.L_x_8) ;  /* 0x00000064001cc947 */ /* 0x001ff40003800000 */
.L_x_16:
[-C--:B------:R-:W-:Y:S01]  /*50a0*/  IADD3 R128, P4, PT, R144, R149.reuse, RZ ;  /* 0x0000009590807210 */ /* 0x080fe20007f9e0ff */
[----:B------:R0:W2:Y:S01]  /*50b0*/  @P2 LDG.E.U8 R175, desc[UR18][R130.64] ;  /* 0x0000001282af2981 */ /* 0x0000a2000c1e1100 */
[----:B------:R-:W-:Y:S02]  /*50c0*/  PRMT R162, RZ, 0x7610, R162 ;  /* 0x00007610ffa27816 */ /* 0x000fe400000000a2 */
[C---:B------:R-:W-:Y:S01]  /*50d0*/  ISETP.GT.AND P5, PT, R141.reuse, 0x3, PT ;  /* 0x000000038d00780c */ /* 0x040fe20003fa4270 */
[--C-:B------:R-:W-:Y:S01]  /*50e0*/  IMAD.X R129, R142, 0x1, R152.reuse, P4 ;  /* 0x000000018e817824 */ /* 0x100fe200020e0698 */
[-C--:B------:R-:W-:Y:S02]  /*50f0*/  IADD3 R124, P2, PT, R140, R149.reuse, RZ ;  /* 0x000000958c7c7210 */ /* 0x080fe40007f5e0ff */
[----:B------:R-:W-:Y:S02]  /*5100*/  ISETP.GT.AND P4, PT, R141, 0x4, PT ;  /* 0x000000048d00780c */ /* 0x000fe40003f84270 */
[----:B------:R-:W3:Y:S01]  /*5110*/  @P1 LDG.E.U8 R162, desc[UR18][R128.64] ;  /* 0x0000001280a21981 */ /* 0x000ee2000c1e1100 */
[----:B------:R-:W-:Y:S01]  /*5120*/  IADD3 R126, P1, PT, R138, R149, RZ ;  /* 0x000000958a7e7210 */ /* 0x000fe20007f3e0ff */
[----:B------:R-:W-:Y:S01]  /*5130*/  IMAD.X R125, R139, 0x1, R152, P2 ;  /* 0x000000018b7d7824 */ /* 0x000fe200010e0698 */
[----:B------:R-:W-:-:S02]  /*5140*/  PRMT R161, RZ, 0x7610, R161 ;  /* 0x00007610ffa17816 */ /* 0x000fc400000000a1 */
[----:B------:R-:W-:Y:S01]  /*5150*/  PRMT R170, RZ, 0x7610, R170 ;  /* 0x00007610ffaa7816 */ /* 0x000fe200000000aa */
[----:B------:R-:W-:Y:S01]  /*5160*/  IMAD.X R127, R136, 0x1, R152, P1 ;  /* 0x00000001887f7824 */ /* 0x000fe200008e0698 */
[----:B------:R-:W-:Y:S02]  /*5170*/  ISETP.GT.AND P2, PT, R141, 0x5, PT ;  /* 0x000000058d00780c */ /* 0x000fe40003f44270 */
[----:B------:R1:W4:Y:S01]  /*5180*/  @P5 LDG.E.U8 R161, desc[UR18][R124.64] ;  /* 0x000000127ca15981 */ /* 0x000322000c1e1100 */
[----:B0-----:R-:W-:-:S03]  /*5190*/  IADD3 R130, P5, PT, R137, R149, RZ ;  /* 0x0000009589827210 */ /* 0x001fc60007fbe0ff */
[----:B------:R0:W5:Y:S01]  /*51a0*/  @P4 LDG.E.U8 R170, desc[UR18][R126.64] ;  /* 0x000000127eaa4981 */ /* 0x000162000c1e1100 */
[----:B------:R-:W-:Y:S01]  /*51b0*/  ISETP.GT.AND P4, PT, R141, 0x7, PT ;  /* 0x000000078d00780c */ /* 0x000fe20003f84270 */
[--C-:B------:R-:W-:Y:S01]  /*51c0*/  IMAD.X R131, R135, 0x1, R152.reuse, P5 ;  /* 0x0000000187837824 */ /* 0x100fe200028e0698 */
[----:B------:R-:W-:Y:S02]  /*51d0*/  PRMT R171, RZ, 0x7610, R171 ;  /* 0x00007610ffab7816 */ /* 0x000fe400000000ab */
[----:B------:R-:W-:Y:S02]  /*51e0*/  ISETP.GT.AND P1, PT, R141, 0x6, PT ;  /* 0x000000068d00780c */ /* 0x000fe40003f24270 */
[-C--:B-1----:R-:W-:Y:S02]  /*51f0*/  IADD3 R124, P5, PT, R133, R149.reuse, RZ ;  /* 0x00000095857c7210 */ /* 0x082fe40007fbe0ff */
[----:B------:R-:W-:Y:S01]  /*5200*/  IADD3 R128, P6, PT, R134, R149, RZ ;  /* 0x0000009586807210 */ /* 0x000fe20007fde0ff */
[----:B------:R1:W2:Y:S01]  /*5210*/  @P2 LDG.E.U8 R171, desc[UR18][R130.64] ;  /* 0x0000001282ab2981 */ /* 0x0002a2000c1e1100 */
[----:B------:R-:W-:Y:S01]  /*5220*/  PRMT R159, RZ, 0x7610, R159 ;  /* 0x00007610ff9f7816 */ /* 0x000fe2000000009f */
[--C-:B------:R-:W-:Y:S01]  /*5230*/  IMAD.X R125, R123, 0x1, R152.reuse, P5 ;  /* 0x000000017b7d7824 */ /* 0x100fe200028e0698 */
[----:B------:R-:W-:Y:S01]  /*5240*/  ISETP.GT.AND P2, PT, R141, 0x8, PT ;  /* 0x000000088d00780c */ /* 0x000fe20003f44270 */
[----:B------:R-:W-:Y:S01]  /*5250*/  IMAD.X R129, R132, 0x1, R152, P6 ;  /* 0x0000000184817824 */ /* 0x000fe200030e0698 */
[----:B------:R-:W-:-:S02]  /*5260*/  PRMT R166, RZ, 0x7610, R166 ;  /* 0x00007610ffa67816 */ /* 0x000fc400000000a6 */
[-C--:B0-----:R-:W-:Y:S01]  /*5270*/  IADD3 R126, P6, PT, R122, R149.reuse, RZ ;  /* 0x000000957a7e7210 */ /* 0x081fe20007fde0ff */
[----:B------:R-:W2:Y:S01]  /*5280*/  @P4 LDG.E.U8 R159, desc[UR18][R124.64] ;  /* 0x000000127c9f4981 */ /* 0x000ea2000c1e1100 */
[C---:B------:R-:W-:Y:S02]  /*5290*/  ISETP.GT.AND P4, PT, R141.reuse, 0xa, PT ;  /* 0x0000000a8d00780c */ /* 0x040fe40003f84270 */
[----:B------:R-:W-:Y:S01]  /*52a0*/  PRMT R181, RZ, 0x7610, R181 ;  /* 0x00007610ffb57816 */ /* 0x000fe200000000b5 */
[----:B------:R0:W2:Y:S01]  /*52b0*/  @P1 LDG.E.U8 R166, desc[UR18][R128.64] ;  /* 0x0000001280a61981 */ /* 0x0000a2000c1e1100 */
[----:B------:R-:W-:Y:S01]  /*52c0*/  IMAD.X R127, R120, 0x1, R152, P6 ;  /* 0x00000001787f7824 */ /* 0x000fe200030e0698 */
[----:B------:R-:W-:Y:S02]  /*52d0*/  ISETP.GT.AND P1, PT, R141, 0x9, PT ;  /* 0x000000098d00780c */ /* 0x000fe40003f24270 */
[-C--:B-1----:R-:W-:Y:S02]  /*52e0*/  IADD3 R130, P5, PT, R118, R149.reuse, RZ ;  /* 0x0000009576827210 */ /* 0x082fe40007fbe0ff */
[----:B------:R1:W2:Y:S01]  /*52f0*/  @P2 LDG.E.U8 R181, desc[UR18][R126.64] ;  /* 0x000000127eb52981 */ /* 0x0002a2000c1e1100 */
[----:B0-----:R-:W-:-:S02]  /*5300*/  IADD3 R128, P6, PT, R114, R149, RZ ;  /* 0x0000009572807210 */ /* 0x001fc40007fde0ff */
[----:B------:R-:W-:Y:S02]  /*5310*/  PRMT R164, RZ, 0x7610, R164 ;  /* 0x00007610ffa47816 */ /* 0x000fe400000000a4 */
[----:B------:R-:W-:Y:S01]  /*5320*/  ISETP.GT.AND P2, PT, R141, 0xb, PT ;  /* 0x0000000b8d00780c */ /* 0x000fe20003f44270 */
[--C-:B------:R-:W-:Y:S01]  /*5330*/  IMAD.X R129, R112, 0x1, R152.reuse, P6 ;  /* 0x0000000170817824 */ /* 0x100fe200030e0698 */
[----:B------:R-:W-:Y:S01]  /*5340*/  PRMT R167, RZ, 0x7610, R167 ;  /* 0x00007610ffa77816 */ /* 0x000fe200000000a7 */
[--C-:B------:R-:W-:Y:S01]  /*5350*/  IMAD.X R131, R116, 0x1, R152.reuse, P5 ;  /* 0x0000000174837824 */ /* 0x100fe200028e0698 */
[----:B------:R-:W-:Y:S02]  /*5360*/  IADD3 R124, P5, PT, R113, R149, RZ ;  /* 0x00000095717c7210 */ /* 0x000fe40007fbe0ff */
[----:B------:R-:W2:Y:S01]  /*5370*/  @P4 LDG.E.U8 R164, desc[UR18][R128.64] ;  /* 0x0000001280a44981 */ /* 0x000ea2000c1e1100 */
[----:B------:R-:W-:Y:S02]  /*5380*/  ISETP.GT.AND P4, PT, R141, 0xd, PT ;  /* 0x0000000d8d00780c */ /* 0x000fe40003f84270 */
[----:B------:R-:W-:Y:S01]  /*5390*/  PRMT R157, RZ, 0x7610, R157 ;  /* 0x00007610ff9d7816 */ /* 0x000fe2000000009d */
[----:B------:R0:W2:Y:S01]  /*53a0*/  @P1 LDG.E.U8 R167, desc[UR18][R130.64] ;  /* 0x0000001282a71981 */ /* 0x0000a2000c1e1100 */
[----:B------:R-:W-:Y:S01]  /*53b0*/  IMAD.X R125, R111, 0x1, R152, P5 ;  /* 0x000000016f7d7824 */ /* 0x000fe200028e0698 */
[----:B------:R-:W-:-:S02]  /*53c0*/  ISETP.GT.AND P1, PT, R141, 0xc, PT ;  /* 0x0000000c8d00780c */ /* 0x000fc40003f24270 */
[-C--:B-1----:R-:W-:Y:S02]  /*53d0*/  IADD3 R126, P6, PT, R110, R149.reuse, RZ ;  /* 0x000000956e7e7210 */ /* 0x082fe40007fde0ff */
[----:B------:R1:W2:Y:S01]  /*53e0*/  @P2 LDG.E.U8 R157, desc[UR18][R124.64] ;  /* 0x000000127c9d2981 */ /* 0x0002a2000c1e1100 */
[-C--:B0-----:R-:W-:Y:S02]  /*53f0*/  IADD3 R130, P5, PT, R109, R149.reuse, RZ ;  /* 0x000000956d827210 */ /* 0x081fe40007fbe0ff */
[----:B------:R-:W-:Y:S02]  /*5400*/  PRMT R173, RZ, 0x7610, R173 ;  /* 0x00007610ffad7816 */ /* 0x000fe400000000ad */
[----:B------:R-:W-:Y:S01]  /*5410*/  ISETP.GT.AND P2, PT, R141, 0xe, PT ;  /* 0x0000000e8d00780c */ /* 0x000fe20003f44270 */
[----:B------:R-:W-:Y:S01]  /*5420*/  IMAD.X R131, R107, 0x1, R152, P5 ;  /* 0x000000016b837824 */ /* 0x000fe200028e0698 */
[----:B------:R-:W-:Y:S01]  /*5430*/  PRMT R168, RZ, 0x7610, R168 ;  /* 0x00007610ffa87816 */ /* 0x000fe200000000a8 */
[----:B------:R-:W-:Y:S01]  /*5440*/  IMAD.X R127, R108, 0x1, R152, P6 ;  /* 0x000000016c7f7824 */ /* 0x000fe200030e0698 */
[----:B------:R-:W-:-:S02]  /*5450*/  IADD3 R128, P6, PT, R106, R149, RZ ;  /* 0x000000956a807210 */ /* 0x000fc40007fde0ff */
        /* <DEDUP_REMOVED lines=16> */
[C---:B------:R-:W-:Y:S02]  /*5560*/  ISETP.GT.AND P4, PT, R141.reuse, 0x13, PT ;  /* 0x000000138d00780c */ /* 0x040fe40003f84270 */
        /* <DEDUP_REMOVED lines=14> */
[----:B------:R-:W-:Y:S02]  /*5650*/  ISETP.GT.AND P4, PT, R141, 0x16, PT ;  /* 0x000000168d00780c */ /* 0x000fe40003f84270 */
        /* <DEDUP_REMOVED lines=24> */
[--C-:B------:R-:W-:Y:S01]  /*57e0*/  IMAD.X R131, R87, 0x1, R152.reuse, P5 ;  /* 0x0000000157837824 */ /* 0x100fe200028e0698 */
        /* <DEDUP_REMOVED lines=8> */
[-C--:B-1----:R-:W-:Y:S02]  /*5870*/  IADD3 R124, P5, PT, R84, R149.reuse, RZ ;  /* 0x00000095547c7210 */ /* 0x082fe40007fbe0ff */
[----:B------:R-:W-:Y:S02]  /*5880*/  PRMT R178, RZ, 0x7610, R178 ;  /* 0x00007610ffb27816 */ /* 0x000fe400000000b2 */
[----:B------:R1:W2:Y:S01]  /*5890*/  @P2 LDG.E.U8 R176, desc[UR18][R128.64] ;  /* 0x0000001280b02981 */ /* 0x0002a2000c1e1100 */
[----:B0-----:R-:W-:-:S02]  /*58a0*/  IADD3 R126, P6, PT, R82, R149, RZ ;  /* 0x00000095527e7210 */ /* 0x001fc40007fde0ff */
[C---:B------:R-:W-:Y:S02]  /*58b0*/  ISETP.GT.AND P1, PT, R141.reuse, 0x1b, PT ;  /* 0x0000001b8d00780c */ /* 0x040fe40003f24270 */
[----:B------:R-:W-:Y:S01]  /*58c0*/  ISETP.GT.AND P2, PT, R141, 0x1d, PT ;  /* 0x0000001d8d00780c */ /* 0x000fe20003f44270 */
[--C-:B------:R-:W-:Y:S02]  /*58d0*/  IMAD.X R127, R81, 0x1, R152.reuse, P6 ;  /* 0x00000001517f7824 */ /* 0x100fe400030e0698 */
[--C-:B------:R-:W-:Y:S01]  /*58e0*/  IMAD.X R125, R83, 0x1, R152.reuse, P5 ;  /* 0x00000001537d7824 */ /* 0x100fe200028e0698 */
[-C--:B------:R-:W-:Y:S02]  /*58f0*/  IADD3 R130, P5, PT, R80, R149.reuse, RZ ;  /* 0x0000009550827210 */ /* 0x080fe40007fbe0ff */
[----:B------:R-:W2:Y:S01]  /*5900*/  @P4 LDG.E.U8 R178, desc[UR18][R126.64] ;  /* 0x000000127eb24981 */ /* 0x000ea2000c1e1100 */
[----:B-1----:R-:W-:Y:S02]  /*5910*/  IADD3 R128, P4, PT, R14, R149, RZ ;  /* 0x000000950e807210 */ /* 0x002fe40007f9e0ff */
[----:B------:R-:W-:Y:S01]  /*5920*/  PRMT R185, RZ, 0x7610, R185 ;  /* 0x00007610ffb97816 */ /* 0x000fe200000000b9 */
[--C-:B------:R-:W-:Y:S01]  /*5930*/  IMAD.X R131, R79, 0x1, R152.reuse, P5 ;  /* 0x000000014f837824 */ /* 0x100fe200028e0698 */
[----:B------:R-:W-:Y:S01]  /*5940*/  PRMT R187, RZ, 0x7610, R187 ;  /* 0x00007610ffbb7816 */ /* 0x000fe200000000bb */
[----:B------:R-:W-:Y:S01]  /*5950*/  IMAD.X R129, R12, 0x1, R152, P4 ;  /* 0x000000010c817824 */ /* 0x000fe200020e0698 */
[----:B------:R-:W-:-:S02]  /*5960*/  ISETP.GT.AND P5, PT, R141, 0x1f, PT ;  /* 0x0000001f8d00780c */ /* 0x000fc40003fa4270 */
[C---:B------:R-:W-:Y:S01]  /*5970*/  ISETP.GT.AND P4, PT, R141.reuse, RZ, PT ;  /* 0x000000ff8d00720c */ /* 0x040fe20003f84270 */
[----:B------:R0:W2:Y:S04]  /*5980*/  @P1 LDG.E.U8 R185, desc[UR18][R124.64] ;  /* 0x000000127cb91981 */ /* 0x0000a8000c1e1100 */
[----:B------:R-:W2:Y:S01]  /*5990*/  @P2 LDG.E.U8 R187, desc[UR18][R130.64] ;  /* 0x0000001282bb2981 */ /* 0x000ea2000c1e1100 */
[----:B------:R-:W-:Y:S02]  /*59a0*/  ISETP.GT.AND P1, PT, R141, 0x1e, PT ;  /* 0x0000001e8d00780c */ /* 0x000fe40003f24270 */
[----:B0-----:R-:W-:Y:S02]  /*59b0*/  IADD3 R124, P2, PT, R11, R149, RZ ;  /* 0x000000950b7c7210 */ /* 0x001fe40007f5e0ff */
[----:B------:R-:W-:-:S03]  /*59c0*/  PRMT R189, RZ, 0x7610, R189 ;  /* 0x00007610ffbd7816 */ /* 0x000fc600000000bd */
[----:B------:R-:W-:Y:S01]  /*59d0*/  IMAD.X R125, R9, 0x1, R152, P2 ;  /* 0x00000001097d7824 */ /* 0x000fe200010e0698 */
[----:B------:R-:W-:Y:S02]  /*59e0*/  PRMT R180, RZ, 0x7610, R180 ;  /* 0x00007610ffb47816 */ /* 0x000fe400000000b4 */
[----:B------:R-:W-:Y:S02]  /*59f0*/  PRMT R127, RZ, 0x7610, R127 ;  /* 0x00007610ff7f7816 */ /* 0x000fe4000000007f */
[----:B------:R0:W2:Y:S04]  /*5a00*/  @P5 LDG.E.U8 R189, desc[UR18][R124.64] ;  /* 0x000000127cbd5981 */ /* 0x0000a8000c1e1100 */
[----:B------:R-:W2:Y:S01]  /*5a10*/  @P1 LDG.E.U8 R180, desc[UR18][R128.64] ;  /* 0x0000001280b41981 */ /* 0x000ea2000c1e1100 */
[----:B0-----:R-:W-:-:S02]  /*5a20*/  @P4 IMAD.MOV.U32 R124, RZ, RZ, R149 ;  /* 0x000000ffff7c4224 */ /* 0x001fc400078e0095 */
[----:B------:R-:W-:-:S05]  /*5a30*/  @P4 IMAD.MOV.U32 R125, RZ, RZ, R152 ;  /* 0x000000ffff7d4224 */ /* 0x000fca00078e0098 */
[----:B------:R0:W2:Y:S01]  /*5a40*/  @P4 LDG.E.U8 R127, desc[UR18][R124.64] ;  /* 0x000000127c7f4981 */ /* 0x0000a2000c1e1100 */
[----:B------:R-:W-:Y:S01]  /*5a50*/  BAR.SYNC.DEFER_BLOCKING 0x0 ;  /* 0x0000000000007b1d */ /* 0x000fe20000010000 */
[----:B------:R-:W-:Y:S02]  /*5a60*/  ISETP.GE.AND P2, PT, R86, R141, PT ;  /* 0x0000008d5600720c */ /* 0x000fe40003f46270 */
[C---:B------:R-:W-:Y:S02]  /*5a70*/  IADD3 R78, P6, PT, R183.reuse, R78, RZ ;  /* 0x0000004eb74e7210 */ /* 0x040fe40007fde0ff */
[----:B------:R-:W-:-:S03]  /*5a80*/  IADD3 R74, P1, PT, R183, R74, RZ ;  /* 0x0000004ab74a7210 */ /* 0x000fc60007f3e0ff */
[C---:B------:R-:W-:Y:S01]  /*5a90*/  IMAD.X R77, R172.reuse, 0x1, R77, P6 ;  /* 0x00000001ac4d7824 */ /* 0x040fe200030e064d */
[----:B------:R-:W-:Y:S01]  /*5aa0*/  PRMT R191, RZ, 0x7610, R191 ;  /* 0x00007610ffbf7816 */ /* 0x000fe200000000bf */
[----:B------:R-:W-:Y:S01]  /*5ab0*/  IMAD.X R73, R172, 0x1, R73, P1 ;  /* 0x00000001ac497824 */ /* 0x000fe200008e0649 */
[----:B------:R-:W-:-:S03]  /*5ac0*/  IADD3 R70, P5, PT, R183, R70, RZ ;  /* 0x00000046b7467210 */ /* 0x000fc60007fbe0ff */
[----:B0-----:R-:W-:Y:S02]  /*5ad0*/  @!P2 IMAD.MOV.U32 R124, RZ, RZ, R78 ;  /* 0x000000ffff7ca224 */ /* 0x001fe400078e004e */
[----:B------:R-:W-:Y:S01]  /*5ae0*/  @!P2 IMAD.MOV.U32 R125, RZ, RZ, R77 ;  /* 0x000000ffff7da224 */ /* 0x000fe200078e004d */
[----:B------:R-:W-:Y:S01]  /*5af0*/  PRMT R131, RZ, 0x7610, R131 ;  /* 0x00007610ff837816 */ /* 0x000fe20000000083 */
[C---:B------:R-:W-:Y:S01]  /*5b00*/  IMAD.X R69, R172.reuse, 0x1, R69, P5 ;  /* 0x00000001ac457824 */ /* 0x040fe200028e0645 */
[----:B------:R-:W-:Y:S02]  /*5b10*/  IADD3 R66, P4, PT, R183, R66, RZ ;  /* 0x00000042b7427210 */ /* 0x000fe40007f9e0ff */
[----:B------:R0:W2:Y:S01]  /*5b20*/  @!P2 LDG.E.U8 R191, desc[UR18][R124.64] ;  /* 0x000000127cbfa981 */ /* 0x0000a2000c1e1100 */
[----:B------:R-:W-:Y:S02]  /*5b30*/  PRMT R195, RZ, 0x7610, R195 ;  /* 0x00007610ffc37816 */ /* 0x000fe400000000c3 */
[----:B------:R-:W-:-:S02]  /*5b40*/  IMAD.X R65, R172, 0x1, R65, P4 ;  /* 0x00000001ac417824 */ /* 0x000fc400020e0641 */
[----:B0-----:R-:W-:Y:S02]  /*5b50*/  @!P2 IMAD.MOV.U32 R124, RZ, RZ, R74 ;  /* 0x000000ffff7ca224 */ /* 0x001fe400078e004a */
[----:B------:R-:W-:Y:S01]  /*5b60*/  @!P2 IMAD.MOV.U32 R125, RZ, RZ, R73 ;  /* 0x000000ffff7da224 */ /* 0x000fe200078e0049 */
[----:B------:R-:W-:-:S04]  /*5b70*/  IADD3 R62, P1, PT, R183, R62, RZ ;  /* 0x0000003eb73e7210 */ /* 0x000fc80007f3e0ff */
[----:B------:R0:W2:Y:S01]  /*5b80*/  @!P2 LDG.E.U8 R131, desc[UR18][R124.64] ;  /* 0x000000127c83a981 */ /* 0x0000a2000c1e1100 */
[----:B------:R-:W-:Y:S01]  /*5b90*/  PRMT R193, RZ, 0x7610, R193 ;  /* 0x00007610ffc17816 */ /* 0x000fe200000000c1 */
[----:B------:R-:W-:Y:S02]  /*5ba0*/  IMAD.X R61, R172, 0x1, R61, P1 ;  /* 0x00000001ac3d7824 */ /* 0x000fe400008e063d */
        /* <DEDUP_REMOVED lines=75> */
[----:B------:R0:W3:Y:S01]  /*6060*/  @!P2 LDG.E.U8 R243, desc[UR18][R124.64] ;  /* 0x000000127cf3a981 */ /* 0x0000e2000c1e1100 */
        /* <DEDUP_REMOVED lines=11> */
[----:B------:R0:W4:Y:S01]  /*6120*/  @!P2 LDG.E.U8 R209, desc[UR18][R124.64] ;  /* 0x000000127cd1a981 */ /* 0x000122000c1e1100 */
[----:B------:R-:W-:Y:S01]  /*6130*/  PRMT R213, RZ, 0x7610, R213 ;  /* 0x00007610ffd57816 */ /* 0x000fe200000000d5 */
[----:B------:R-:W-:Y:S02]  /*6140*/  IMAD.X R63, R172, 0x1, R63, P1 ;  /* 0x00000001ac3f7824 */ /* 0x000fe400008e063f */
[----:B0-----:R-:W-:Y:S02]  /*6150*/  @!P2 IMAD.MOV.U32 R124, RZ, RZ, R72 ;  /* 0x000000ffff7ca224 */ /* 0x001fe400078e0048 */
[----:B------:R-:W-:Y:S01]  /*6160*/  @!P2 IMAD.MOV.U32 R125, RZ, RZ, R71 ;  /* 0x000000ffff7da224 */ /* 0x000fe200078e0047 */
[----:B------:R-:W-:-:S04]  /*6170*/  IADD3 R60, P5, PT, R183, R60, RZ ;  /* 0x0000003cb73c7210 */ /* 0x000fc80007fbe0ff */
[----:B------:R0:W5:Y:S01]  /*6180*/  @!P2 LDG.E.U8 R211, desc[UR18][R124.64] ;  /* 0x000000127cd3a981 */ /* 0x000162000c1e1100 */
        /* <DEDUP_REMOVED lines=69> */
[----:B------:R-:W-:-:S05]  /*65e0*/  @!P2 IMAD.MOV.U32 R125, RZ, RZ, R23 ;  /* 0x000000ffff7da224 */ /* 0x000fca00078e0017 */
[----:B------:R0:W5:Y:S01]  /*65f0*/  @!P2 LDG.E.U8 R241, desc[UR18][R124.64] ;  /* 0x000000127cf1a981 */ /* 0x000162000c1e1100 */
[----:B------:R-:W-:Y:S01]  /*6600*/  PRMT R249, RZ, 0x7610, R249 ;  /* 0x00007610fff97816 */ /* 0x000fe200000000f9 */
[----:B0-----:R-:W-:Y:S02]  /*6610*/  @!P2 IMAD.MOV.U32 R124, RZ, RZ, R20 ;  /* 0x000000ffff7ca224 */ /* 0x001fe400078e0014 */
[----:B------:R-:W-:-:S05]  /*6620*/  @!P2 IMAD.MOV.U32 R125, RZ, RZ, R19 ;  /* 0x000000ffff7da224 */ /* 0x000fca00078e0013 */
[----:B------:R0:W5:Y:S02]  /*6630*/  @!P2 LDG.E.U8 R245, desc[UR18][R124.64] ;  /* 0x000000127cf5a981 */ /* 0x000164000c1e1100 */
[----:B0-----:R-:W-:Y:S02]  /*6640*/  @!P2 IMAD.MOV.U32 R124, RZ, RZ, R16 ;  /* 0x000000ffff7ca224 */ /* 0x001fe400078e0010 */
[----:B------:R-:W-:-:S05]  /*6650*/  @!P2 IMAD.MOV.U32 R125, RZ, RZ, R15 ;  /* 0x000000ffff7da224 */ /* 0x000fca00078e000f */
[----:B------:R-:W5:Y:S04]  /*6660*/  @!P2 LDG.E.U8 R249, desc[UR18][R124.64] ;  /* 0x000000127cf9a981 */ /* 0x000f68000c1e1100 */
[----:B--2---:R0:W-:Y:S04]  /*6670*/  STS.U8 [R146+UR16+0x2000], R127 ;  /* 0x0020007f92007988 */ /* 0x0041e80008000010 */
[----:B------:R0:W-:Y:S04]  /*6680*/  STS.U8 [R146+UR16+0x2400], R181 ;  /* 0x002400b592007988 */ /* 0x0001e80008000010 */
[----:B------:R0:W-:Y:S04]  /*6690*/  STS.U8 [R146+UR16+0x2800], R177 ;  /* 0x002800b192007988 */ /* 0x0001e80008000010 */
[----:B------:R0:W-:Y:S04]  /*66a0*/  STS.U8 [R146+UR16+0x2c00], R179 ;  /* 0x002c00b392007988 */ /* 0x0001e80008000010 */
[----:B------:R0:W-:Y:S04]  /*66b0*/  STS.U8 [R8+UR16+0x2080], R175 ;  /* 0x002080af08007988 */ /* 0x0001e80008000010 */
[----:B------:R0:W-:Y:S04]  /*66c0*/  STS.U8 [R8+UR16+0x2480], R167 ;  /* 0x002480a708007988 */ /* 0x0001e80008000010 */
[----:B------:R0:W-:Y:S04]  /*66d0*/  STS.U8 [R8+UR16+0x2880], R169 ;  /* 0x002880a908007988 */ /* 0x0001e80008000010 */
[----:B------:R0:W-:Y:S04]  /*66e0*/  STS.U8 [R8+UR16+0x2c80], R163 ;  /* 0x002c80a308007988 */ /* 0x0001e80008000010 */
[----:B---3--:R0:W-:Y:S04]  /*66f0*/  STS.U8 [R7+UR16+0x2100], R162 ;  /* 0x002100a207007988 */ /* 0x0081e80008000010 */
[----:B------:R0:W-:Y:S04]  /*6700*/  STS.U8 [R7+UR16+0x2500], R164 ;  /* 0x002500a407007988 */ /* 0x0001e80008000010 */
[----:B------:R0:W-:Y:S04]  /*6710*/  STS.U8 [R7+UR16+0x2900], R158 ;  /* 0x0029009e07007988 */ /* 0x0001e80008000010 */
[----:B------:R0:W-:Y:S04]  /*6720*/  STS.U8 [R7+UR16+0x2d00], R176 ;  /* 0x002d00b007007988 */ /* 0x0001e80008000010 */
[----:B----4-:R0:W-:Y:S04]  /*6730*/  STS.U8 [R6+UR16+0x2180], R161 ;  /* 0x002180a106007988 */ /* 0x0101e80008000010 */
[----:B------:R0:W-:Y:S04]  /*6740*/  STS.U8 [R6+UR16+0x2580], R157 ;  /* 0x0025809d06007988 */ /* 0x0001e80008000010 */
[----:B------:R0:W-:Y:S04]  /*6750*/  STS.U8 [R6+UR16+0x2980], R151 ;  /* 0x0029809706007988 */ /* 0x0001e80008000010 */
[----:B------:R0:W-:Y:S04]  /*6760*/  STS.U8 [R6+UR16+0x2d80], R185 ;  /* 0x002d80b906007988 */ /* 0x0001e80008000010 */
[----:B-----5:R0:W-:Y:S04]  /*6770*/  STS.U8 [R5+UR16+0x2200], R170 ;  /* 0x002200aa05007988 */ /* 0x0201e80008000010 */
        /* <DEDUP_REMOVED lines=47> */
[----:B------:R1:W-:Y:S06]  /*6a70*/  MEMBAR.ALL.CTA ;  /* 0x0000000000007992 */ /* 0x0003ec0000008000 */
[----:B-1----:R-:W1:Y:S01]  /*6a80*/  FENCE.VIEW.ASYNC.S ;  /* 0x00000000000073c6 */ /* 0x002e620000000000 */
[----:B------:R-:W-:Y:S01]  /*6a90*/  ULEA UR13, UR15, UR16, 0x3 ;  /* 0x000000100f0d7291 */ /* 0x000fe2000f8e18ff */
[----:B------:R-:W-:-:S03]  /*6aa0*/  UMOV UR4, UR5 ;  /* 0x0000000500047c82 */ /* 0x000fc60008000000 */
[----:B------:R-:W-:Y:S01]  /*6ab0*/  UIADD3 UR13, UPT, UPT, UR13, 0x4000, URZ ;  /* 0x000040000d0d7890 */ /* 0x000fe2000fffe0ff */
[----:B-1----:R-:W-:Y:S06]  /*6ac0*/  BAR.SYNC.DEFER_BLOCKING 0x0 ;  /* 0x0000000000007b1d */ /* 0x002fec0000010000 */
[----:B0-----:R-:W-:Y:S05]  /*6ad0*/  @P0 BRA `(.L_x_9) ;  /* 0x00000000002c0947 */ /* 0x001fea0003800000 */
[----:B------:R-:W-:Y:S01]  /*6ae0*/  UMOV UR6, UR13 ;  /* 0x0000000d00067c82 */ /* 0x000fe20008000000 */
[----:B------:R-:W-:Y:S01]  /*6af0*/  UMOV UR7, URZ ;  /* 0x000000ff00077c82 */ /* 0x000fe20008000000 */
[----:B------:R-:W-:Y:S01]  /*6b00*/  UMOV UR9, 0x40004040 ;  /* 0x4000404000097882 */ /* 0x000fe20000000000 */
[----:B------:R-:W-:Y:S01]  /*6b10*/  UMOV UR10, UR14 ;  /* 0x0000000e000a7c82 */ /* 0x000fe20008000000 */
[----:B------:R-:W-:Y:S01]  /*6b20*/  UMOV UR11, 0xc0004010 ;  /* 0xc0004010000b7882 */ /* 0x000fe20000000000 */
[----:B------:R-:W-:Y:S01]  /*6b30*/  UMOV UR22, 0x0 ;  /* 0x0000000000167882 */ /* 0x000fe20000000000 */
[----:B------:R-:W-:Y:S01]  /*6b40*/  UMOV UR23, 0x8208490 ;  /* 0x0820849000177882 */ /* 0x000fe20000000000 */
[----:B------:R-:W-:Y:S01]  /*6b50*/  UMOV UR5, UR6 ;  /* 0x0000000600057c82 */ /* 0x000fe20008000000 */
[----:B------:R0:W-:Y:S01]  /*6b60*/  UTCQMMA gdesc[UR8], gdesc[UR10], tmem[UR17], tmem[UR22], idesc[UR23], UPT ;  /* 0x00ff160a080075ea */ /* 0x0001e2000b800311 */
[----:B------:R0:W-:Y:S01]  /*6b70*/  UTCBAR [UR5], URZ ;  /* 0x000000ff050073e9 */ /* 0x0001e200080000ff */
[----:B------:R-:W-:-:S02]  /*6b80*/  NOP ;  /* 0x0000000000007918 */ /* 0x000fc40000000000 */
.L_x_9:
[----:B------:R-:W-:Y:S01]  /*6b90*/  VIADD R174, R174, 0xffffffff ;  /* 0xffffffffaeae7836 */ /* 0x000fe20000000000 */
[----:B------:R-:W-:Y:S01]  /*6ba0*/  UIADD3 UR15, UPT, UPT, UR15, 0x1, URZ ;  /* 0x000000010f0f7890 */ /* 0x000fe2000fffe0ff */
[----:B------:R-:W-:Y:S01]  /*6bb0*/  IADD3 R149, P2, PT, R147, R149, RZ ;  /* 0x0000009593957210 */ /* 0x000fe20007f5e0ff */
[----:B------:R-:W-:Y:S02]  /*6bc0*/  IMAD.U32 R125, RZ, RZ, UR4 ;  /* 0x00000004ff7d7e24 */ /* 0x000fe4000f8e00ff */
[----:B------:R-:W-:Y:S01]  /*6bd0*/  ISETP.NE.U32.AND P1, PT, R174, RZ, PT ;  /* 0x000000ffae00720c */ /* 0x000fe20003f25070 */
[----:B------:R-:W-:Y:S01]  /*6be0*/  UISETP.GT.AND UP1, UPT, UR15, 0x1, UPT ;  /* 0x000000010f00788c */ /* 0x000fe2000bf24270 */
[----:B------:R-:W-:Y:S02]  /*6bf0*/  VIADD R141, R141, 0xffffffe0 ;  /* 0xffffffe08d8d7836 */ /* 0x000fe40000000000 */
[----:B------:R-:W-:Y:S01]  /*6c00*/  IMAD.X R152, R150, 0x1, R152, P2 ;  /* 0x0000000196987824 */ /* 0x000fe200010e0698 */
[----:B0-----:R-:W-:-:S02]  /*6c10*/  USEL UR5, URZ, 0x1, !UP1 ;  /* 0x00000001ff057887 */ /* 0x001fc4000c800000 */
[----:B------:R-:W-:Y:S02]  /*6c20*/  USEL UR15, UR15, URZ, !UP1 ;  /* 0x000000ff0f0f7287 */ /* 0x000fe4000c800000 */
[----:B------:R-:W-:-:S04]  /*6c30*/  ULOP3.LUT UR5, UR4, UR5, URZ, 0x3c, !UPT ;  /* 0x0000000504057292 */ /* 0x000fc8000f8e3cff */
[----:B------:R-:W-:Y:S08]  /*6c40*/  @P1 BRA `(.L_x_10) ;  /* 0xffffffe000f41947 */ /* 0x000ff0000383ffff */
.L_x_7:
[----:B------:R-:W0:Y:S01]  /*6c50*/  LDCU UR5, c[0x0][0x3b8] ;  /* 0x00007700ff0577ac */ /* 0x000e220008000800 */
[----:B------:R-:W-:Y:S02]  /*6c60*/  LOP3.LUT R145, R145, 0x80, R148, 0xf8, !PT ;  /* 0x0000008091917812 */ /* 0x000fe400078ef894 */
[----:B------:R-:W-:Y:S01]  /*6c70*/  ISETP.GE.AND P0, PT, R89, 0x20, PT ;  /* 0x000000205900780c */ /* 0x000fe20003f06270 */
[----:B------:R-:W1:Y:S01]  /*6c80*/  LDCU UR6, c[0x0][0x3b4] ;  /* 0x00007680ff0677ac */ /* 0x000e620008000800 */
[----:B------:R-:W3:Y:S01]  /*6c90*/  LDCU UR7, c[0x0][0x39c] ;  /* 0x00007380ff0777ac */ /* 0x000ee20008000800 */
[----:B------:R-:W4:Y:S01]  /*6ca0*/  LDCU.128 UR8, c[0x0][0x390] ;  /* 0x00007200ff0877ac */ /* 0x000f220008000c00 */
[----:B0-2---:R-:W-:-:S04]  /*6cb0*/  IMAD R3, R145, UR5, RZ ;  /* 0x0000000591037c24 */ /* 0x005fc8000f8e02ff */
[----:B------:R-:W-:-:S04]  /*6cc0*/  VIADD R133, R3, UR5 ;  /* 0x0000000503857c36 */ /* 0x000fc80008000000 */
[----:B------:R-:W-:Y:S01]  /*6cd0*/  VIADD R135, R133, UR5 ;  /* 0x0000000585877c36 */ /* 0x000fe20008000000 */
[----:B-1-34-:R-:W-:Y:S06]  /*6ce0*/  @!P0 BRA `(.L_x_11) ;  /* 0x0000000000108947 */ /* 0x01afec0003800000 */
[----:B------:R-:W-:-:S06]  /*6cf0*/  USHF.L.U32 UR4, UR4, 0x1f, URZ ;  /* 0x0000001f04047899 */ /* 0x000fcc00080006ff */
[----:B------:R-:W-:-:S04]  /*6d00*/  IMAD.U32 R2, RZ, RZ, UR4 ;  /* 0x00000004ff027e24 */ /* 0x000fc8000f8e00ff */
[----:B------:R-:W0:Y:S02]  /*6d10*/  SYNCS.PHASECHK.TRANS64.TRYWAIT P0, [UR13], R2 ;  /* 0x00000002ff0075a7 */ /* 0x000e24000800110d */
[----:B0-----:R-:W-:Y:S05]  /*6d20*/  @!P0 BRA `(.L_x_12) ;  /* 0x0000004800048947 */ /* 0x001fea0003800000 */
.L_x_11:
[----:B------:R-:W-:Y:S01]  /*6d30*/  BAR.SYNC.DEFER_BLOCKING 0x0 ;  /* 0x0000000000007b1d */ /* 0x000fe20000010000 */
[----:B------:R-:W-:Y:S01]  /*6d40*/  VIADD R137, R135, UR5 ;  /* 0x0000000587897c36 */ /* 0x000fe20008000000 */
[C---:B------:R-:W-:Y:S01]  /*6d50*/  ISETP.GE.AND P0, PT, R0.reuse, UR10, PT ;  /* 0x0000000a00007c0c */ /* 0x040fe2000bf06270 */
[----:B------:R-:W-:Y:S01]  /*6d60*/  IMAD R2, R0, UR6, RZ ;  /* 0x0000000600027c24 */ /* 0x000fe2000f8e02ff */
[----:B------:R-:W-:Y:S01]  /*6d70*/  LOP3.LUT R0, R145, 0x1, RZ, 0xfc, !PT ;  /* 0x0000000191007812 */ /* 0x000fe200078efcff */
[----:B------:R-:W-:Y:S01]  /*6d80*/  VIADD R139, R137, UR5 ;  /* 0x00000005898b7c36 */ /* 0x000fe20008000000 */
[----:B------:R-:W-:Y:S01]  /*6d90*/  LOP3.LUT R132, R145, 0x7f, RZ, 0xfc, !PT ;  /* 0x0000007f91847812 */ /* 0x000fe200078efcff */
[----:B------:R-:W0:Y:S01]  /*6da0*/  LDCU UR4, c[0x0][0x39c] ;  /* 0x00007380ff0477ac */ /* 0x000e220008000800 */
[----:B------:R-:W-:Y:S01]  /*6db0*/  ISETP.LT.AND P2, PT, R0, UR11, !P0 ;  /* 0x0000000b00007c0c */ /* 0x000fe2000c741270 */
[----:B------:R-:W-:Y:S01]  /*6dc0*/  VIADD R141, R139, UR5 ;  /* 0x000000058b8d7c36 */ /* 0x000fe20008000000 */
[----:B------:R-:W-:Y:S01]  /*6dd0*/  IADD3 R0, P4, PT, R2, UR8, RZ ;  /* 0x0000000802007c10 */ /* 0x000fe2000ff9e0ff */
[----:B------:R-:W1:Y:S01]  /*6de0*/  LDCU UR6, c[0x0][0x39c] ;  /* 0x00007380ff0677ac */ /* 0x000e620008000800 */
[----:B------:R-:W-:Y:S01]  /*6df0*/  ISETP.LT.AND P1, PT, R132, UR7, !P0 ;  /* 0x0000000784007c0c */ /* 0x000fe2000c721270 */
[----:B------:R-:W-:Y:S01]  /*6e00*/  VIADD R147, R141, UR5 ;  /* 0x000000058d937c36 */ /* 0x000fe20008000000 */
[----:B------:R-:W-:Y:S01]  /*6e10*/  LEA.HI.X.SX32 R2, R2, UR9, 0x1, P4 ;  /* 0x0000000902027c11 */ /* 0x000fe2000a0f0eff */
[----:B------:R-:W2:Y:S01]  /*6e20*/  LDCU UR7, c[0x0][0x39c] ;  /* 0x00007380ff0777ac */ /* 0x000ea20008000800 */
[----:B------:R-:W-:Y:S01]  /*6e30*/  LOP3.LUT R132, R145, 0x2, RZ, 0xfc, !PT ;  /* 0x0000000291847812 */ /* 0x000fe200078efcff */
[----:B------:R-:W-:Y:S01]  /*6e40*/  VIADD R149, R147, UR5 ;  /* 0x0000000593957c36 */ /* 0x000fe20008000000 */
[----:B------:R-:W-:-:S02]  /*6e50*/  LOP3.LUT R144, R145, 0x4, RZ, 0xfc, !PT ;  /* 0x0000000491907812 */ /* 0x000fc400078efcff */
[----:B------:R-:W-:Y:S01]  /*6e60*/  ISETP.LT.AND P5, PT, R132, UR11, !P0 ;  /* 0x0000000b84007c0c */ /* 0x000fe2000c7a1270 */
[----:B------:R-:W-:Y:S01]  /*6e70*/  VIADD R151, R149, UR5 ;  /* 0x0000000595977c36 */ /* 0x000fe20008000000 */
[----:B------:R-:W-:Y:S01]  /*6e80*/  IADD3 R132, P6, PT, R133, R0, RZ ;  /* 0x0000000085847210 */ /* 0x000fe20007fde0ff */
[----:B------:R-:W3:Y:S02]  /*6e90*/  @!P3 SYNCS.CCTL.IV [UR16+0x4000] ;  /* 0x00400000ff00b9b1 */ /* 0x000ee40008000010 */
[----:B---3--:R-:W-:Y:S01]  /*6ea0*/  BAR.SYNC.DEFER_BLOCKING 0x0 ;  /* 0x0000000000007b1d */ /* 0x008fe20000010000 */
[----:B------:R-:W-:Y:S01]  /*6eb0*/  VIADD R155, R151, UR5 ;  /* 0x00000005979b7c36 */ /* 0x000fe20008000000 */
[----:B------:R-:W-:Y:S02]  /*6ec0*/  LEA.HI.X.SX32 R133, R133, R2, 0x1, P6 ;  /* 0x0000000285857211 */ /* 0x000fe400030f0eff */
[----:B------:R-:W-:Y:S01]  /*6ed0*/  IADD3 R136, P6, PT, R137, R0, RZ ;  /* 0x0000000089887210 */ /* 0x000fe20007fde0ff */
[----:B------:R-:W-:Y:S01]  /*6ee0*/  VIADD R157, R155, UR5 ;  /* 0x000000059b9d7c36 */ /* 0x000fe20008000000 */
[----:B------:R-:W-:Y:S01]  /*6ef0*/  LOP3.LUT R194, R145, 0x3, RZ, 0xfc, !PT ;  /* 0x0000000391c27812 */ /* 0x000fe200078efcff */
[----:B------:R-:W3:Y:S02]  /*6f00*/  LDTM.x128 R4, tmem[UR12] ;  /* 0x0000000c000479ee */ /* 0x000ee400083c0000 */
[----:B------:R-:W-:Y:S01]  /*6f10*/  VIADD R159, R157, UR5 ;  /* 0x000000059d9f7c36 */ /* 0x000fe20008000000 */
[----:B------:R-:W-:-:S02]  /*6f20*/  LEA.HI.X.SX32 R137, R137, R2, 0x1, P6 ;  /* 0x0000000289897211 */ /* 0x000fc400030f0eff */
[-C--:B------:R-:W-:Y:S01]  /*6f30*/  IADD3 R140, P6, PT, R149, R0.reuse, RZ ;  /* 0x00000000958c7210 */ /* 0x080fe20007fde0ff */
[----:B------:R-:W4:Y:S01]  /*6f40*/  @!P3 SYNCS.CCTL.IV [UR16+0x4008] ;  /* 0x00400800ff00b9b1 */ /* 0x000f220008000010 */
[----:B------:R-:W-:Y:S01]  /*6f50*/  IADD3 R142, P3, PT, R141, R0, RZ ;  /* 0x000000008d8e7210 */ /* 0x000fe20007f7e0ff */
[----:B------:R-:W-:-:S03]  /*6f60*/  NOP ;  /* 0x0000000000007918 */ /* 0x000fc60000000000 */
[----:B------:R-:W-:Y:S02]  /*6f70*/  LEA.HI.X.SX32 R143, R141, R2, 0x1, P3 ;  /* 0x000000028d8f7211 */ /* 0x000fe400018f0eff */
[----:B------:R-:W-:Y:S02]  /*6f80*/  IADD3 R152, P3, PT, R151, R0, RZ ;  /* 0x0000000097987210 */ /* 0x000fe40007f7e0ff */
[----:B---3--:R-:W-:Y:S02]  /*6f90*/  F2FP.SATFINITE.E5M2.F32.PACK_AB_MERGE_C R197, R5, R4, RZ ;  /* 0x0000000405c5723e */ /* 0x008fe400048060ff */
[----:B------:R-:W-:Y:S02]  /*6fa0*/  IADD3 R4, P4, PT, R3, R0, RZ ;  /* 0x0000000003047210 */ /* 0x000fe40007f9e0ff */
[-C--:B------:R-:W-:Y:S02]  /*6fb0*/  LEA.HI.X.SX32 R141, R149, R2.reuse, 0x1, P6 ;  /* 0x00000002958d7211 */ /* 0x080fe400030f0eff */
[----:B------:R-:W-:Y:S01]  /*6fc0*/  LEA.HI.X.SX32 R5, R3, R2, 0x1, P4 ;  /* 0x0000000203057211 */ /* 0x000fe200020f0eff */
[----:B------:R-:W-:Y:S01]  /*6fd0*/  VIADD R3, R159, UR5 ;  /* 0x000000059f037c36 */ /* 0x000fe20008000000 */
[----:B------:R-:W-:-:S02]  /*6fe0*/  IADD3 R134, P4, PT, R135, R0, RZ ;  /* 0x0000000087867210 */ /* 0x000fc40007f9e0ff */
[-C--:B------:R-:W-:Y:S01]  /*6ff0*/  LEA.HI.X.SX32 R153, R151, R2.reuse, 0x1, P3 ;  /* 0x0000000297997211 */ /* 0x080fe200018f0eff */
[----:B------:R-:W-:Y:S01]  /*7000*/  VIADD R161, R3, UR5 ;  /* 0x0000000503a17c36 */ /* 0x000fe20008000000 */
[----:B------:R-:W-:Y:S02]  /*7010*/  LEA.HI.X.SX32 R135, R135, R2, 0x1, P4 ;  /* 0x0000000287877211 */ /* 0x000fe400020f0eff */
[-C--:B------:R-:W-:Y:S01]  /*7020*/  IADD3 R138, P4, PT, R139, R0.reuse, RZ ;  /* 0x000000008b8a7210 */ /* 0x080fe20007f9e0ff */
[----:B------:R-:W-:Y:S01]  /*7030*/  VIADD R163, R161, UR5 ;  /* 0x00000005a1a37c36 */ /* 0x000fe20008000000 */
[----:B------:R-:W-:Y:S02]  /*7040*/  IADD3 R148, P6, PT, R157, R0, RZ ;  /* 0x000000009d947210 */ /* 0x000fe40007fde0ff */
        /* <DEDUP_REMOVED lines=21> */
[----:B------:R-:W-:Y:S01]  /*71a0*/  IADD3 R162, P4, PT, R165, R0, RZ ;  /* 0x00000000a5a27210 */ /* 0x000fe20007f9e0ff */
[----:B------:R-:W-:Y:S01]  /*71b0*/  VIADD R181, R177, UR5 ;  /* 0x00000005b1b57c36 */ /* 0x000fe20008000000 */
[----:B------:R-:W-:Y:S02]  /*71c0*/  LEA.HI.X.SX32 R155, R161, R2, 0x1, P6 ;  /* 0x00000002a19b7211 */ /* 0x000fe400030f0eff */
[----:B------:R-:W-:Y:S01]  /*71d0*/  IADD3 R160, P6, PT, R169, R0, RZ ;  /* 0x00000000a9a07210 */ /* 0x000fe20007fde0ff */
[----:B------:R-:W-:Y:S01]  /*71e0*/  VIADD R183, R181, UR5 ;  /* 0x00000005b5b77c36 */ /* 0x000fe20008000000 */
[-C--:B------:R-:W-:Y:S02]  /*71f0*/  LEA.HI.X.SX32 R171, R171, R2.reuse, 0x1, P3 ;  /* 0x00000002abab7211 */ /* 0x080fe400018f0eff */
[----:B------:R-:W-:Y:S01]  /*7200*/  LEA.HI.X.SX32 R163, R165, R2, 0x1, P4 ;  /* 0x00000002a5a37211 */ /* 0x000fe200020f0eff */
[----:B------:R-:W-:Y:S01]  /*7210*/  VIADD R185, R183, UR5 ;  /* 0x00000005b7b97c36 */ /* 0x000fe20008000000 */
[----:B------:R-:W-:-:S02]  /*7220*/  IADD3 R178, P3, PT, R3, R0, RZ ;  /* 0x0000000003b27210 */ /* 0x000fc40007f7e0ff */
[----:B------:R-:W-:Y:S01]  /*7230*/  IADD3 R168, P4, PT, R173, R0, RZ ;  /* 0x00000000ada87210 */ /* 0x000fe20007f9e0ff */
[----:B------:R-:W-:Y:S01]  /*7240*/  VIADD R187, R185, UR5 ;  /* 0x00000005b9bb7c36 */ /* 0x000fe20008000000 */
[----:B------:R-:W-:Y:S02]  /*7250*/  LEA.HI.X.SX32 R161, R169, R2, 0x1, P6 ;  /* 0x00000002a9a17211 */ /* 0x000fe400030f0eff */
[----:B------:R-:W-:Y:S02]  /*7260*/  IADD3 R164, P6, PT, R175, R0, RZ ;  /* 0x00000000afa47210 */ /* 0x000fe40007fde0ff */
[-C--:B------:R-:W-:Y:S01]  /*7270*/  LEA.HI.X.SX32 R179, R3, R2.reuse, 0x1, P3 ;  /* 0x0000000203b37211 */ /* 0x080fe200018f0eff */
[----:B------:R-:W-:Y:S01]  /*7280*/  VIADD R3, R187, UR5 ;  /* 0x00000005bb037c36 */ /* 0x000fe20008000000 */
[----:B------:R-:W-:Y:S02]  /*7290*/  LEA.HI.X.SX32 R169, R173, R2, 0x1, P4 ;  /* 0x00000002ada97211 */ /* 0x000fe400020f0eff */
[----:B------:R-:W-:Y:S01]  /*72a0*/  IADD3 R174, P4, PT, R177, R0, RZ ;  /* 0x00000000b1ae7210 */ /* 0x000fe20007f9e0ff */
[----:B------:R-:W-:Y:S01]  /*72b0*/  VIADD R189, R3, UR5 ;  /* 0x0000000503bd7c36 */ /* 0x000fe20008000000 */
[----:B------:R-:W-:-:S02]  /*72c0*/  LEA.HI.X.SX32 R165, R175, R2, 0x1, P6 ;  /* 0x00000002afa57211 */ /* 0x000fc400030f0eff */
[----:B------:R-:W-:Y:S01]  /*72d0*/  IADD3 R172, P6, PT, R181, R0, RZ ;  /* 0x00000000b5ac7210 */ /* 0x000fe20007fde0ff */
[----:B------:R-:W-:Y:S01]  /*72e0*/  VIADD R191, R189, UR5 ;  /* 0x00000005bdbf7c36 */ /* 0x000fe20008000000 */
[----:B------:R-:W-:Y:S02]  /*72f0*/  LEA.HI.X.SX32 R175, R177, R2, 0x1, P4 ;  /* 0x00000002b1af7211 */ /* 0x000fe400020f0eff */
[----:B------:R-:W-:Y:S01]  /*7300*/  IADD3 R180, P4, PT, R185, R0, RZ ;  /* 0x00000000b9b47210 */ /* 0x000fe20007f9e0ff */
[----:B------:R-:W-:Y:S01]  /*7310*/  VIADD R195, R191, UR5 ;  /* 0x00000005bfc37c36 */ /* 0x000fe20008000000 */
[----:B------:R-:W-:Y:S02]  /*7320*/  LEA.HI.X.SX32 R173, R181, R2, 0x1, P6 ;  /* 0x00000002b5ad7211 */ /* 0x000fe400030f0eff */
[-C--:B------:R-:W-:Y:S02]  /*7330*/  IADD3 R182, P3, PT, R183, R0.reuse, RZ ;  /* 0x00000000b7b67210 */ /* 0x080fe40007f7e0ff */
[----:B------:R-:W-:-:S02]  /*7340*/  IADD3 R176, P6, PT, R187, R0, RZ ;  /* 0x00000000bbb07210 */ /* 0x000fc40007fde0ff */
[-C--:B------:R-:W-:Y:S02]  /*7350*/  LEA.HI.X.SX32 R181, R185, R2.reuse, 0x1, P4 ;  /* 0x00000002b9b57211 */ /* 0x080fe400020f0eff */
[----:B------:R-:W-:Y:S02]  /*7360*/  LEA.HI.X.SX32 R183, R183, R2, 0x1, P3 ;  /* 0x00000002b7b77211 */ /* 0x000fe400018f0eff */
[----:B------:R-:W-:Y:S02]  /*7370*/  IADD3 R184, P4, PT, R189, R0, RZ ;  /* 0x00000000bdb87210 */ /* 0x000fe40007f9e0ff */
[----:B------:R-:W-:Y:S02]  /*7380*/  LEA.HI.X.SX32 R177, R187, R2, 0x1, P6 ;  /* 0x00000002bbb17211 */ /* 0x000fe400030f0eff */
[----:B------:R-:W-:Y:S02]  /*7390*/  IADD3 R186, P3, PT, R3, R0, RZ ;  /* 0x0000000003ba7210 */ /* 0x000fe40007f7e0ff */
[----:B------:R-:W-:-:S02]  /*73a0*/  ISETP.LT.AND P6, PT, R145, UR11, !P0 ;  /* 0x0000000b91007c0c */ /* 0x000fc4000c7c1270 */
[-C--:B------:R-:W-:Y:S02]  /*73b0*/  LEA.HI.X.SX32 R185, R189, R2.reuse, 0x1, P4 ;  /* 0x00000002bdb97211 */ /* 0x080fe400020f0eff */
[----:B------:R-:W-:Y:S01]  /*73c0*/  LEA.HI.X.SX32 R187, R3, R2, 0x1, P3 ;  /* 0x0000000203bb7211 */ /* 0x000fe200018f0eff */
[----:B------:R-:W-:Y:S01]  /*73d0*/  VIADD R3, R195, UR5 ;  /* 0x00000005c3037c36 */ /* 0x000fe20008000000 */
[-C--:B------:R-:W-:Y:S02]  /*73e0*/  IADD3 R192, P4, PT, R191, R0.reuse, RZ ;  /* 0x00000000bfc07210 */ /* 0x080fe40007f9e0ff */
[----:B------:R-:W-:Y:S02]  /*73f0*/  IADD3 R190, P3, PT, R195, R0, RZ ;  /* 0x00000000c3be7210 */ /* 0x000fe40007f7e0ff */
[-C--:B------:R-:W-:Y:S02]  /*7400*/  LEA.HI.X.SX32 R193, R191, R2.reuse, 0x1, P4 ;  /* 0x00000002bfc17211 */ /* 0x080fe400020f0eff */
[----:B------:R-:W-:Y:S01]  /*7410*/  LEA.HI.X.SX32 R191, R195, R2, 0x1, P3 ;  /* 0x00000002c3bf7211 */ /* 0x000fe200018f0eff */
[----:B------:R3:W-:Y:S01]  /*7420*/  @P6 STG.E.U8 desc[UR18][R4.64], R197 ;  /* 0x000000c504006986 */ /* 0x0007e2000c101112 */
[----:B------:R-:W-:-:S02]  /*7430*/  IADD3 R188, P4, PT, R3, R0, RZ ;  /* 0x0000000003bc7210 */ /* 0x000fc40007f9e0ff */
[----:B------:R-:W-:Y:S02]  /*7440*/  PRMT R195, R197, 0x9910, RZ ;  /* 0x00009910c5c37816 */ /* 0x000fe400000000ff */
[----:B------:R-:W-:Y:S02]  /*7450*/  F2FP.SATFINITE.E5M2.F32.PACK_AB_MERGE_C R7, R7, R6, RZ ;  /* 0x000000060707723e */ /* 0x000fe400048060ff */
[----:B------:R-:W-:Y:S02]  /*7460*/  LOP3.LUT R6, R145, 0x5, RZ, 0xfc, !PT ;  /* 0x0000000591067812 */ /* 0x000fe400078efcff */
[C---:B------:R-:W-:Y:S01]  /*7470*/  LEA.HI.X.SX32 R189, R3.reuse, R2, 0x1, P4 ;  /* 0x0000000203bd7211 */ /* 0x040fe200020f0eff */
[----:B------:R-:W-:Y:S01]  /*7480*/  VIADD R3, R3, UR5 ;  /* 0x0000000503037c36 */ /* 0x000fe20008000000 */
[----:B------:R-:W-:Y:S02]  /*7490*/  SHF.R.S32.HI R195, RZ, 0x8, R195 ;  /* 0x00000008ffc37819 */ /* 0x000fe400000114c3 */
[----:B------:R-:W-:-:S02]  /*74a0*/  ISETP.LT.AND P4, PT, R144, UR11, !P0 ;  /* 0x0000000b90007c0c */ /* 0x000fc4000c781270 */
[----:B------:R-:W-:Y:S01]  /*74b0*/  ISETP.LT.AND P6, PT, R6, UR11, !P0 ;  /* 0x0000000b06007c0c */ /* 0x000fe2000c7c1270 */
[----:B------:R-:W-:Y:S01]  /*74c0*/  @P2 STG.E.U8 desc[UR18][R132.64], R195 ;  /* 0x000000c384002986 */ /* 0x000fe2000c101112 */
[----:B------:R-:W-:Y:S02]  /*74d0*/  LOP3.LUT R6, R145, 0x6, RZ, 0xfc, !PT ;  /* 0x0000000691067812 */ /* 0x000fe400078efcff */
[----:B------:R-:W-:Y:S01]  /*74e0*/  PRMT R144, R7, 0x9910, RZ ;  /* 0x0000991007907816 */ /* 0x000fe200000000ff */
[----:B------:R5:W-:Y:S01]  /*74f0*/  @P5 STG.E.U8 desc[UR18][R134.64], R7 ;  /* 0x0000000786005986 */ /* 0x000be2000c101112 */
[----:B------:R-:W-:Y:S02]  /*7500*/  ISETP.LT.AND P3, PT, R194, UR11, !P0 ;  /* 0x0000000bc2007c0c */ /* 0x000fe4000c761270 */
[----:B------:R-:W-:Y:S01]  /*7510*/  ISETP.LT.AND P2, PT, R6, UR11, !P0 ;  /* 0x0000000b06007c0c */ /* 0x000fe2000c741270 */
[----:B------:R-:W-:Y:S01]  /*7520*/  IMAD.MOV.U32 R6, RZ, RZ, R144 ;  /* 0x000000ffff067224 */ /* 0x000fe200078e0090 */
[----:B------:R-:W-:-:S02]  /*7530*/  F2FP.SATFINITE.E5M2.F32.PACK_AB_MERGE_C R9, R9, R8, RZ ;  /* 0x000000080909723e */ /* 0x000fc400048060ff */
[----:B---3--:R-:W-:Y:S02]  /*7540*/  LOP3.LUT R4, R145, 0x8, RZ, 0xfc, !PT ;  /* 0x0000000891047812 */ /* 0x008fe400078efcff */
[----:B------:R-:W-:Y:S02]  /*7550*/  SHF.R.S32.HI R5, RZ, 0x8, R6 ;  /* 0x00000008ff057819 */ /* 0x000fe40000011406 */
[----:B------:R-:W-:Y:S02]  /*7560*/  PRMT R6, R9, 0x9910, RZ ;  /* 0x0000991009067816 */ /* 0x000fe400000000ff */
[----:B------:R-:W-:Y:S01]  /*7570*/  F2FP.SATFINITE.E5M2.F32.PACK_AB_MERGE_C R11, R11, R10, RZ ;  /* 0x0000000a0b0b723e */ /* 0x000fe200048060ff */
[----:B------:R3:W-:Y:S01]  /*7580*/  @P3 STG.E.U8 desc[UR18][R136.64], R5 ;  /* 0x0000000588003986 */ /* 0x0007e2000c101112 */
[----:B------:R-:W-:Y:S01]  /*7590*/  ISETP.LT.AND P3, PT, R4, UR11, !P0 ;  /* 0x0000000b04007c0c */ /* 0x000fe2000c761270 */
[----:B------:R-:W-:Y:S01]  /*75a0*/  IMAD.MOV.U32 R4, RZ, RZ, R6 ;  /* 0x000000ffff047224 */ /* 0x000fe200078e0006 */
[C---:B------:R-:W-:Y:S01]  /*75b0*/  LOP3.LUT R6, R145.reuse, 0x9, RZ, 0xfc, !PT ;  /* 0x0000000991067812 */ /* 0x040fe200078efcff */
[----:B------:R-:W-:Y:S01]  /*75c0*/  @P4 STG.E.U8 desc[UR18][R138.64], R9 ;  /* 0x000000098a004986 */ /* 0x000fe2000c101112 */
[----:B------:R-:W-:-:S02]  /*75d0*/  LOP3.LUT R8, R145, 0x7, RZ, 0xfc, !PT ;  /* 0x0000000791087812 */ /* 0x000fc400078efcff */
[----:B------:R-:W-:Y:S02]  /*75e0*/  ISETP.LT.AND P4, PT, R6, UR11, !P0 ;  /* 0x0000000b06007c0c */ /* 0x000fe4000c781270 */
[----:B-----5:R-:W-:Y:S02]  /*75f0*/  SHF.R.S32.HI R7, RZ, 0x8, R4 ;  /* 0x00000008ff077819 */ /* 0x020fe40000011404 */
[----:B------:R-:W-:Y:S02]  /*7600*/  PRMT R6, R11, 0x9910, RZ ;  /* 0x000099100b067816 */ /* 0x000fe400000000ff */
[----:B------:R-:W-:Y:S01]  /*7610*/  ISETP.LT.AND P5, PT, R8, UR11, !P0 ;  /* 0x0000000b08007c0c */ /* 0x000fe2000c7a1270 */
[----:B------:R5:W-:Y:S01]  /*7620*/  @P6 STG.E.U8 desc[UR18][R142.64], R7 ;  /* 0x000000078e006986 */ /* 0x000be2000c101112 */
[----:B------:R-:W-:Y:S01]  /*7630*/  LOP3.LUT R4, R145, 0xa, RZ, 0xfc, !PT ;  /* 0x0000000a91047812 */ /* 0x000fe200078efcff */
[----:B---3--:R-:W-:Y:S01]  /*7640*/  IMAD.MOV.U32 R5, RZ, RZ, R6 ;  /* 0x000000ffff057224 */ /* 0x008fe200078e0006 */
[----:B------:R-:W-:Y:S01]  /*7650*/  F2FP.SATFINITE.E5M2.F32.PACK_AB_MERGE_C R13, R13, R12, RZ ;  /* 0x0000000c0d0d723e */ /* 0x000fe200048060ff */
[----:B------:R-:W-:Y:S01]  /*7660*/  @P2 STG.E.U8 desc[UR18][R146.64], R11 ;  /* 0x0000000b92002986 */ /* 0x000fe2000c101112 */
[----:B------:R-:W-:-:S02]  /*7670*/  ISETP.LT.AND P6, PT, R4, UR11, !P0 ;  /* 0x0000000b04007c0c */ /* 0x000fc4000c7c1270 */
[----:B------:R-:W-:Y:S02]  /*7680*/  LOP3.LUT R4, R145, 0xb, RZ, 0xfc, !PT ;  /* 0x0000000b91047812 */ /* 0x000fe400078efcff */
[----:B------:R-:W-:Y:S02]  /*7690*/  SHF.R.S32.HI R5, RZ, 0x8, R5 ;  /* 0x00000008ff057819 */ /* 0x000fe40000011405 */
[----:B------:R-:W-:Y:S02]  /*76a0*/  PRMT R6, R13, 0x9910, RZ ;  /* 0x000099100d067816 */ /* 0x000fe400000000ff */
[----:B------:R-:W-:Y:S01]  /*76b0*/  ISETP.LT.AND P2, PT, R4, UR11, !P0 ;  /* 0x0000000b04007c0c */ /* 0x000fe2000c741270 */
[----:B------:R3:W-:Y:S01]  /*76c0*/  @P5 STG.E.U8 desc[UR18][R140.64], R5 ;  /* 0x000000058c005986 */ /* 0x0007e2000c101112 */
[----:B------:R-:W-:Y:S01]  /*76d0*/  LOP3.LUT R4, R145, 0xc, RZ, 0xfc, !PT ;  /* 0x0000000c91047812 */ /* 0x000fe200078efcff */
[----:B-----5:R-:W-:Y:S01]  /*76e0*/  IMAD.MOV.U32 R7, RZ, RZ, R6 ;  /* 0x000000ffff077224 */ /* 0x020fe200078e0006 */
        /* <DEDUP_REMOVED lines=13> */
[C---:B------:R-:W-:Y:S02]  /*77c0*/  LOP3.LUT R4, R145.reuse, 0xf, RZ, 0xfc, !PT ;  /* 0x0000000f91047812 */ /* 0x040fe400078efcff */
[----:B------:R-:W-:Y:S02]  /*77d0*/  SHF.R.S32.HI R5, RZ, 0x8, R5 ;  /* 0x00000008ff057819 */ /* 0x000fe40000011405 */
[----:B------:R-:W-:Y:S02]  /*77e0*/  ISETP.LT.AND P6, PT, R4, UR11, !P0 ;  /* 0x0000000b04007c0c */ /* 0x000fe4000c7c1270 */
[----:B------:R-:W-:Y:S01]  /*77f0*/  LOP3.LUT R4, R145, 0x10, RZ, 0xfc, !PT ;  /* 0x0000001091047812 */ /* 0x000fe200078efcff */
[----:B------:R3:W-:Y:S01]  /*7800*/  @P2 STG.E.U8 desc[UR18][R158.64], R5 ;  /* 0x000000059e002986 */ /* 0x0007e2000c101112 */
[----:B-----5:R-:W-:Y:S02]  /*7810*/  PRMT R7, R17, 0x9910, RZ ;  /* 0x0000991011077816 */ /* 0x020fe400000000ff */
[----:B------:R-:W-:Y:S01]  /*7820*/  ISETP.LT.AND P2, PT, R4, UR11, !P0 ;  /* 0x0000000b04007c0c */ /* 0x000fe2000c741270 */
[----:B------:R-:W-:Y:S01]  /*7830*/  @P5 STG.E.U8 desc[UR18][R156.64], R17 ;  /* 0x000000119c005986 */ /* 0x000fe2000c101112 */
[----:B------:R-:W-:-:S02]  /*7840*/  LOP3.LUT R4, R145, 0x11, RZ, 0xfc, !PT ;  /* 0x0000001191047812 */ /* 0x000fc400078efcff */
[----:B------:R-:W-:Y:S02]  /*7850*/  SHF.R.S32.HI R7, RZ, 0x8, R7 ;  /* 0x00000008ff077819 */ /* 0x000fe40000011407 */
[----:B------:R-:W-:Y:S02]  /*7860*/  ISETP.LT.AND P5, PT, R4, UR11, !P0 ;  /* 0x0000000b04007c0c */ /* 0x000fe4000c7a1270 */
[----:B------:R-:W-:Y:S01]  /*7870*/  LOP3.LUT R4, R145, 0x12, RZ, 0xfc, !PT ;  /* 0x0000001291047812 */ /* 0x000fe200078efcff */
[----:B------:R5:W-:Y:S01]  /*7880*/  @P3 STG.E.U8 desc[UR18][R154.64], R7 ;  /* 0x000000079a003986 */ /* 0x000be2000c101112 */
[----:B------:R-:W-:Y:S02]  /*7890*/  F2FP.SATFINITE.E5M2.F32.PACK_AB_MERGE_C R19, R19, R18, RZ ;  /* 0x000000121313723e */ /* 0x000fe400048060ff */
[----:B0-----:R-:W-:Y:S01]  /*78a0*/  ISETP.LT.AND P3, PT, R4, UR4, !P0 ;  /* 0x0000000404007c0c */ /* 0x001fe2000c761270 */
[----:B------:R-:W0:Y:S01]  /*78b0*/  LDCU UR4, c[0x0][0x39c] ;  /* 0x00007380ff0477ac */ /* 0x000e220008000800 */
[----:B---3--:R-:W-:Y:S01]  /*78c0*/  PRMT R5, R19, 0x9910, RZ ;  /* 0x0000991013057816 */ /* 0x008fe200000000ff */
[----:B------:R-:W-:Y:S01]  /*78d0*/  @P4 STG.E.U8 desc[UR18][R166.64], R19 ;  /* 0x00000013a6004986 */ /* 0x000fe2000c101112 */
[----:B------:R-:W-:-:S02]  /*78e0*/  LOP3.LUT R4, R145, 0x13, RZ, 0xfc, !PT ;  /* 0x0000001391047812 */ /* 0x000fc400078efcff */
[----:B------:R-:W-:Y:S02]  /*78f0*/  SHF.R.S32.HI R5, RZ, 0x8, R5 ;  /* 0x00000008ff057819 */ /* 0x000fe40000011405 */
[----:B-1----:R-:W-:Y:S01]  /*7900*/  ISETP.LT.AND P4, PT, R4, UR6, !P0 ;  /* 0x0000000604007c0c */ /* 0x002fe2000c781270 */
[----:B------:R-:W1:Y:S01]  /*7910*/  LDCU UR6, c[0x0][0x39c] ;  /* 0x00007380ff0677ac */ /* 0x000e620008000800 */
[----:B------:R-:W-:Y:S01]  /*7920*/  LOP3.LUT R4, R145, 0x14, RZ, 0xfc, !PT ;  /* 0x0000001491047812 */ /* 0x000fe200078efcff */
[----:B------:R3:W-:Y:S01]  /*7930*/  @P6 STG.E.U8 desc[UR18][R162.64], R5 ;  /* 0x00000005a2006986 */ /* 0x0007e2000c101112 */
[----:B------:R-:W-:Y:S02]  /*7940*/  F2FP.SATFINITE.E5M2.F32.PACK_AB_MERGE_C R21, R21, R20, RZ ;  /* 0x000000141515723e */ /* 0x000fe400048060ff */
[----:B--2---:R-:W-:Y:S01]  /*7950*/  ISETP.LT.AND P6, PT, R4, UR7, !P0 ;  /* 0x0000000704007c0c */ /* 0x004fe2000c7c1270 */
[----:B------:R-:W2:Y:S01]  /*7960*/  LDCU UR7, c[0x0][0x39c] ;  /* 0x00007380ff0777ac */ /* 0x000ea20008000800 */
[----:B-----5:R-:W-:Y:S01]  /*7970*/  PRMT R7, R21, 0x9910, RZ ;  /* 0x0000991015077816 */ /* 0x020fe200000000ff */
[----:B------:R-:W-:Y:S01]  /*7980*/  @P2 STG.E.U8 desc[UR18][R160.64], R21 ;  /* 0x00000015a0002986 */ /* 0x000fe2000c101112 */
[----:B------:R-:W-:-:S02]  /*7990*/  LOP3.LUT R4, R145, 0x15, RZ, 0xfc, !PT ;  /* 0x0000001591047812 */ /* 0x000fc400078efcff */
[----:B------:R-:W-:Y:S02]  /*79a0*/  SHF.R.S32.HI R7, RZ, 0x8, R7 ;  /* 0x00000008ff077819 */ /* 0x000fe40000011407 */
[----:B0-----:R-:W-:Y:S01]  /*79b0*/  ISETP.LT.AND P2, PT, R4, UR4, !P0 ;  /* 0x0000000404007c0c */ /* 0x001fe2000c741270 */
[----:B------:R-:W0:Y:S01]  /*79c0*/  LDCU UR4, c[0x0][0x39c] ;  /* 0x00007380ff0477ac */ /* 0x000e220008000800 */
[----:B------:R-:W-:Y:S01]  /*79d0*/  LOP3.LUT R4, R145, 0x16, RZ, 0xfc, !PT ;  /* 0x0000001691047812 */ /* 0x000fe200078efcff */
[----:B------:R5:W-:Y:S01]  /*79e0*/  @P5 STG.E.U8 desc[UR18][R170.64], R7 ;  /* 0x00000007aa005986 */ /* 0x000be2000c101112 */
[----:B------:R-:W-:Y:S02]  /*79f0*/  F2FP.SATFINITE.E5M2.F32.PACK_AB_MERGE_C R23, R23, R22, RZ ;  /* 0x000000161717723e */ /* 0x000fe400048060ff */
[----:B-1----:R-:W-:Y:S01]  /*7a00*/  ISETP.LT.AND P5, PT, R4, UR6, !P0 ;  /* 0x0000000604007c0c */ /* 0x002fe2000c7a1270 */
[----:B------:R-:W1:Y:S01]  /*7a10*/  LDCU UR6, c[0x0][0x39c] ;  /* 0x00007380ff0677ac */ /* 0x000e620008000800 */
[----:B------:R-:W-:Y:S01]  /*7a20*/  LOP3.LUT R4, R145, 0x17, RZ, 0xfc, !PT ;  /* 0x0000001791047812 */ /* 0x000fe200078efcff */
[----:B------:R-:W-:Y:S01]  /*7a30*/  @P3 STG.E.U8 desc[UR18][R168.64], R23 ;  /* 0x00000017a8003986 */ /* 0x000fe2000c101112 */
[----:B---3--:R-:W-:-:S02]  /*7a40*/  PRMT R5, R23, 0x9910, RZ ;  /* 0x0000991017057816 */ /* 0x008fc400000000ff */
[----:B--2---:R-:W-:Y:S01]  /*7a50*/  ISETP.LT.AND P3, PT, R4, UR7, !P0 ;  /* 0x0000000704007c0c */ /* 0x004fe2000c761270 */
[----:B------:R-:W2:Y:S01]  /*7a60*/  LDCU UR7, c[0x0][0x39c] ;  /* 0x00007380ff0777ac */ /* 0x000ea20008000800 */
[----:B------:R-:W-:Y:S02]  /*7a70*/  SHF.R.S32.HI R5, RZ, 0x8, R5 ;  /* 0x00000008ff057819 */ /* 0x000fe40000011405 */
[----:B------:R-:W-:Y:S02]  /*7a80*/  LOP3.LUT R4, R145, 0x18, RZ, 0xfc, !PT ;  /* 0x0000001891047812 */ /* 0x000fe400078efcff */
[----:B------:R-:W-:Y:S01]  /*7a90*/  F2FP.SATFINITE.E5M2.F32.PACK_AB_MERGE_C R25, R25, R24, RZ ;  /* 0x000000181919723e */ /* 0x000fe200048060ff */
[----:B------:R3:W-:Y:S01]  /*7aa0*/  @P4 STG.E.U8 desc[UR18][R164.64], R5 ;  /* 0x00000005a4004986 */ /* 0x0007e2000c101112 */
[----:B0-----:R-:W-:Y:S01]  /*7ab0*/  ISETP.LT.AND P4, PT, R4, UR4, !P0 ;  /* 0x0000000404007c0c */ /* 0x001fe2000c781270 */
[----:B------:R-:W0:Y:S01]  /*7ac0*/  LDCU UR4, c[0x0][0x39c] ;  /* 0x00007380ff0477ac */ /* 0x000e220008000800 */
[----:B-----5:R-:W-:Y:S01]  /*7ad0*/  PRMT R7, R25, 0x9910, RZ ;  /* 0x0000991019077816 */ /* 0x020fe200000000ff */
        /* <DEDUP_REMOVED lines=10> */
[----:B---3--:R-:W-:Y:S01]  /*7b80*/  PRMT R5, R27, 0x9910, RZ ;  /* 0x000099101b057816 */ /* 0x008fe200000000ff */
        /* <DEDUP_REMOVED lines=12> */
[----:B-----5:R-:W-:-:S02]  /*7c50*/  PRMT R7, R29, 0x9910, RZ ;  /* 0x000099101d077816 */ /* 0x020fc400000000ff */
        /* <DEDUP_REMOVED lines=14> */
[----:B------:R-:W-:Y:S01]  /*7d40*/  F2FP.SATFINITE.E5M2.F32.PACK_AB_MERGE_C R33, R33, R32, RZ ;  /* 0x000000202121723e */ /* 0x000fe200048060ff */
[----:B------:R3:W-:Y:S01]  /*7d50*/  @P5 STG.E.U8 desc[UR18][R184.64], R5 ;  /* 0x00000005b8005986 */ /* 0x0007e2000c101112 */
[----:B------:R-:W-:Y:S02]  /*7d60*/  LOP3.LUT R4, R145, 0x20, RZ, 0xfc, !PT ;  /* 0x0000002091047812 */ /* 0x000fe400078efcff */
[----:B-----5:R-:W-:Y:S01]  /*7d70*/  PRMT R7, R33, 0x9910, RZ ;  /* 0x0000991021077816 */ /* 0x020fe200000000ff */
[----:B------:R-:W-:Y:S01]  /*7d80*/  @P3 STG.E.U8 desc[UR18][R192.64], R33 ;  /* 0x00000021c0003986 */ /* 0x000fe2000c101112 */
[----:B--2---:R-:W-:Y:S01]  /*7d90*/  ISETP.LT.AND P5, PT, R4, UR7, !P0 ;  /* 0x0000000704007c0c */ /* 0x004fe2000c7a1270 */
[----:B------:R-:W2:Y:S01]  /*7da0*/  LDCU UR7, c[0x0][0x39c] ;  /* 0x00007380ff0777ac */ /* 0x000ea20008000800 */
[----:B------:R-:W-:-:S02]  /*7db0*/  SHF.R.S32.HI R7, RZ, 0x8, R7 ;  /* 0x00000008ff077819 */ /* 0x000fc40000011407 */
[----:B------:R-:W-:Y:S02]  /*7dc0*/  F2FP.SATFINITE.E5M2.F32.PACK_AB_MERGE_C R35, R35, R34, RZ ;  /* 0x000000222323723e */ /* 0x000fe400048060ff */
[C---:B------:R-:W-:Y:S01]  /*7dd0*/  LOP3.LUT R4, R145.reuse, 0x21, RZ, 0xfc, !PT ;  /* 0x0000002191047812 */ /* 0x040fe200078efcff */
[----:B------:R5:W-:Y:S01]  /*7de0*/  @P4 STG.E.U8 desc[UR18][R190.64], R7 ;  /* 0x00000007be004986 */ /* 0x000be2000c101112 */
[----:B---3--:R-:W-:Y:S02]  /*7df0*/  LOP3.LUT R5, R145, 0x22, RZ, 0xfc, !PT ;  /* 0x0000002291057812 */ /* 0x008fe400078efcff */
[----:B0-----:R-:W-:Y:S01]  /*7e00*/  ISETP.LT.AND P3, PT, R4, UR4, !P0 ;  /* 0x0000000404007c0c */ /* 0x001fe2000c761270 */
[----:B------:R-:W-:Y:S01]  /*7e10*/  @P6 STG.E.U8 desc[UR18][R188.64], R35 ;  /* 0x00000023bc006986 */ /* 0x000fe2000c101112 */
[----:B------:R-:W-:Y:S01]  /*7e20*/  PRMT R13, R35, 0x9910, RZ ;  /* 0x00009910230d7816 */ /* 0x000fe200000000ff */
[----:B------:R-:W0:Y:S01]  /*7e30*/  LDCU UR4, c[0x0][0x39c] ;  /* 0x00007380ff0477ac */ /* 0x000e220008000800 */
[----:B------:R-:W-:-:S02]  /*7e40*/  IADD3 R4, P6, PT, R3, R0, RZ ;  /* 0x0000000003047210 */ /* 0x000fc40007fde0ff */
[----:B-1----:R-:W-:Y:S01]  /*7e50*/  ISETP.LT.AND P4, PT, R5, UR6, !P0 ;  /* 0x0000000605007c0c */ /* 0x002fe2000c781270 */
[----:B------:R-:W1:Y:S01]  /*7e60*/  LDCU UR6, c[0x0][0x39c] ;  /* 0x00007380ff0677ac */ /* 0x000e620008000800 */
[C---:B------:R-:W-:Y:S01]  /*7e70*/  LEA.HI.X.SX32 R5, R3.reuse, R2, 0x1, P6 ;  /* 0x0000000203057211 */ /* 0x040fe200030f0eff */
[----:B------:R-:W-:Y:S01]  /*7e80*/  VIADD R3, R3, UR5 ;  /* 0x0000000503037c36 */ /* 0x000fe20008000000 */
[----:B------:R-:W-:Y:S02]  /*7e90*/  SHF.R.S32.HI R13, RZ, 0x8, R13 ;  /* 0x00000008ff0d7819 */ /* 0x000fe4000001140d */
[----:B------:R-:W-:Y:S01]  /*7ea0*/  LOP3.LUT R6, R145, 0x23, RZ, 0xfc, !PT ;  /* 0x0000002391067812 */ /* 0x000fe200078efcff */
[----:B------:R-:W-:Y:S01]  /*7eb0*/  VIADD R11, R3, UR5 ;  /* 0x00000005030b7c36 */ /* 0x000fe20008000000 */
[----:B------:R-:W-:Y:S01]  /*7ec0*/  F2FP.SATFINITE.E5M2.F32.PACK_AB_MERGE_C R37, R37, R36, RZ ;  /* 0x000000242525723e */ /* 0x000fe200048060ff */
[----:B------:R3:W-:Y:S01]  /*7ed0*/  @P2 STG.E.U8 desc[UR18][R4.64], R13 ;  /* 0x0000000d04002986 */ /* 0x0007e2000c101112 */
[----:B--2---:R-:W-:Y:S01]  /*7ee0*/  ISETP.LT.AND P6, PT, R6, UR7, !P0 ;  /* 0x0000000706007c0c */ /* 0x004fe2000c7c1270 */
[----:B------:R-:W2:Y:S01]  /*7ef0*/  LDCU UR7, c[0x0][0x39c] ;  /* 0x00007380ff0777ac */ /* 0x000ea20008000800 */
[----:B------:R-:W-:-:S02]  /*7f00*/  IADD3 R6, P2, PT, R3, R0, RZ ;  /* 0x0000000003067210 */ /* 0x000fc40007f5e0ff */
[----:B------:R-:W-:Y:S02]  /*7f10*/  PRMT R9, R37, 0x9910, RZ ;  /* 0x0000991025097816 */ /* 0x000fe400000000ff */
[----:B-----5:R-:W-:Y:S02]  /*7f20*/  LEA.HI.X.SX32 R7, R3, R2, 0x1, P2 ;  /* 0x0000000203077211 */ /* 0x020fe400010f0eff */
[----:B------:R-:W-:Y:S01]  /*7f30*/  IADD3 R8, P2, PT, R11, R0, RZ ;  /* 0x000000000b087210 */ /* 0x000fe20007f5e0ff */
[----:B------:R-:W-:Y:S01]  /*7f40*/  IMAD.MOV.U32 R3, RZ, RZ, R9 ;  /* 0x000000ffff037224 */ /* 0x000fe200078e0009 */
[----:B------:R-:W-:Y:S01]  /*7f50*/  LOP3.LUT R10, R145, 0x24, RZ, 0xfc, !PT ;  /* 0x00000024910a7812 */ /* 0x000fe200078efcff */
[----:B------:R5:W-:Y:S01]  /*7f60*/  @P5 STG.E.U8 desc[UR18][R6.64], R37 ;  /* 0x0000002506005986 */ /* 0x000be2000c101112 */
[C---:B------:R-:W-:Y:S01]  /*7f70*/  LEA.HI.X.SX32 R9, R11.reuse, R2, 0x1, P2 ;  /* 0x000000020b097211 */ /* 0x040fe200010f0eff */
[----:B------:R-:W-:Y:S01]  /*7f80*/  VIADD R11, R11, UR5 ;  /* 0x000000050b0b7c36 */ /* 0x000fe20008000000 */
[----:B------:R-:W-:-:S02]  /*7f90*/  SHF.R.S32.HI R3, RZ, 0x8, R3 ;  /* 0x00000008ff037819 */ /* 0x000fc40000011403 */
[----:B---3--:R-:W-:Y:S02]  /*7fa0*/  LOP3.LUT R5, R145, 0x25, RZ, 0xfc, !PT ;  /* 0x0000002591057812 */ /* 0x008fe400078efcff */
[----:B------:R-:W-:Y:S01]  /*7fb0*/  IADD3 R4, P5, PT, R11, R0, RZ ;  /* 0x000000000b047210 */ /* 0x000fe20007fbe0ff */
[----:B------:R3:W-:Y:S01]  /*7fc0*/  @P3 STG.E.U8 desc[UR18][R8.64], R3 ;  /* 0x0000000308003986 */ /* 0x0007e2000c101112 */
[----:B------:R-:W-:Y:S02]  /*7fd0*/  F2FP.SATFINITE.E5M2.F32.PACK_AB_MERGE_C R39, R39, R38, RZ ;  /* 0x000000262727723e */ /* 0x000fe400048060ff */
[----:B-1----:R-:W-:Y:S01]  /*7fe0*/  ISETP.LT.AND P3, PT, R5, UR6, !P0 ;  /* 0x0000000605007c0c */ /* 0x002fe2000c761270 */
[----:B------:R-:W1:Y:S01]  /*7ff0*/  LDCU UR6, c[0x0][0x39c] ;  /* 0x00007380ff0677ac */ /* 0x000e620008000800 */
[----:B0-----:R-:W-:Y:S02]  /*8000*/  ISETP.LT.AND P2, PT, R10, UR4, !P0 ;  /* 0x000000040a007c0c */ /* 0x001fe4000c741270 */
[C---:B------:R-:W-:Y:S01]  /*8010*/  LEA.HI.X.SX32 R5, R11.reuse, R2, 0x1, P5 ;  /* 0x000000020b057211 */ /* 0x040fe200028f0eff */
[----:B------:R-:W0:Y:S01]  /*8020*/  LDCU UR4, c[0x0][0x39c] ;  /* 0x00007380ff0477ac */ /* 0x000e220008000800 */
[----:B------:R-:W-:Y:S01]  /*8030*/  VIADD R11, R11, UR5 ;  /* 0x000000050b0b7c36 */ /* 0x000fe20008000000 */
[----:B-----5:R-:W-:-:S02]  /*8040*/  PRMT R7, R39, 0x9910, RZ ;  /* 0x0000991027077816 */ /* 0x020fc400000000ff */
[----:B------:R5:W-:Y:S01]  /*8050*/  @P4 STG.E.U8 desc[UR18][R4.64], R39 ;  /* 0x0000002704004986 */ /* 0x000be2000c101112 */
[C---:B---3--:R-:W-:Y:S01]  /*8060*/  VIADD R3, R11.reuse, UR5 ;  /* 0x000000050b037c36 */ /* 0x048fe20008000000 */
[----:B------:R-:W-:Y:S01]  /*8070*/  IADD3 R6, P4, PT, R11, R0, RZ ;  /* 0x000000000b067210 */ /* 0x000fe20007f9e0ff */
[----:B------:R-:W-:Y:S01]  /*8080*/  IMAD.MOV.U32 R8, RZ, RZ, R7 ;  /* 0x000000ffff087224 */ /* 0x000fe200078e0007 */
[----:B------:R-:W-:Y:S02]  /*8090*/  LOP3.LUT R10, R145, 0x26, RZ, 0xfc, !PT ;  /* 0x00000026910a7812 */ /* 0x000fe400078efcff */
[----:B------:R-:W-:Y:S02]  /*80a0*/  LEA.HI.X.SX32 R7, R11, R2, 0x1, P4 ;  /* 0x000000020b077211 */ /* 0x000fe400020f0eff */
[----:B------:R-:W-:Y:S02]  /*80b0*/  SHF.R.S32.HI R11, RZ, 0x8, R8 ;  /* 0x00000008ff0b7819 */ /* 0x000fe40000011408 */
[----:B------:R-:W-:-:S02]  /*80c0*/  IADD3 R8, P4, PT, R3, R0, RZ ;  /* 0x0000000003087210 */ /* 0x000fc40007f9e0ff */
[----:B--2---:R-:W-:Y:S01]  /*80d0*/  ISETP.LT.AND P5, PT, R10, UR7, !P0 ;  /* 0x000000070a007c0c */ /* 0x004fe2000c7a1270 */
[----:B------:R2:W-:Y:S01]  /*80e0*/  @P6 STG.E.U8 desc[UR18][R6.64], R11 ;  /* 0x0000000b06006986 */ /* 0x0005e2000c101112 */
[----:B------:R-:W-:Y:S01]  /*80f0*/  LOP3.LUT R10, R145, 0x27, RZ, 0xfc, !PT ;  /* 0x00000027910a7812 */ /* 0x000fe200078efcff */
[----:B------:R-:W3:Y:S01]  /*8100*/  LDCU UR7, c[0x0][0x39c] ;  /* 0x00007380ff0777ac */ /* 0x000ee20008000800 */
[----:B------:R-:W-:Y:S02]  /*8110*/  F2FP.SATFINITE.E5M2.F32.PACK_AB_MERGE_C R41, R41, R40, RZ ;  /* 0x000000282929723e */ /* 0x000fe400048060ff */
[C---:B------:R-:W-:Y:S01]  /*8120*/  LEA.HI.X.SX32 R9, R3.reuse, R2, 0x1, P4 ;  /* 0x0000000203097211 */ /* 0x040fe200020f0eff */
[----:B------:R-:W-:Y:S01]  /*8130*/  VIADD R3, R3, UR5 ;  /* 0x0000000503037c36 */ /* 0x000fe20008000000 */
[----:B0-----:R-:W-:Y:S01]  /*8140*/  ISETP.LT.AND P4, PT, R10, UR4, !P0 ;  /* 0x000000040a007c0c */ /* 0x001fe2000c781270 */
[----:B------:R-:W0:Y:S01]  /*8150*/  LDCU UR4, c[0x0][0x39c] ;  /* 0x00007380ff0477ac */ /* 0x000e220008000800 */
[----:B------:R-:W-:Y:S01]  /*8160*/  PRMT R13, R41, 0x9910, RZ ;  /* 0x00009910290d7816 */ /* 0x000fe200000000ff */
[----:B------:R0:W-:Y:S01]  /*8170*/  @P2 STG.E.U8 desc[UR18][R8.64], R41 ;  /* 0x0000002908002986 */ /* 0x0001e2000c101112 */
[----:B-----5:R-:W-:-:S02]  /*8180*/  IADD3 R4, P2, PT, R3, R0, RZ ;  /* 0x0000000003047210 */ /* 0x020fc40007f5e0ff */
[----:B------:R-:W-:Y:S02]  /*8190*/  SHF.R.S32.HI R13, RZ, 0x8, R13 ;  /* 0x00000008ff0d7819 */ /* 0x000fe4000001140d */
[C---:B------:R-:W-:Y:S01]  /*81a0*/  LEA.HI.X.SX32 R5, R3.reuse, R2, 0x1, P2 ;  /* 0x0000000203057211 */ /* 0x040fe200010f0eff */
[----:B------:R-:W-:Y:S01]  /*81b0*/  VIADD R3, R3, UR5 ;  /* 0x0000000503037c36 */ /* 0x000fe20008000000 */
[----:B------:R-:W-:Y:S02]  /*81c0*/  LOP3.LUT R10, R145, 0x28, RZ, 0xfc, !PT ;  /* 0x00000028910a7812 */ /* 0x000fe400078efcff */
[----:B------:R-:W-:Y:S01]  /*81d0*/  F2FP.SATFINITE.E5M2.F32.PACK_AB_MERGE_C R43, R43, R42, RZ ;  /* 0x0000002a2b2b723e */ /* 0x000fe200048060ff */
[----:B------:R5:W-:Y:S01]  /*81e0*/  @P3 STG.E.U8 desc[UR18][R4.64], R13 ;  /* 0x0000000d04003986 */ /* 0x000be2000c101112 */
[----:B-1----:R-:W-:Y:S01]  /*81f0*/  ISETP.LT.AND P2, PT, R10, UR6, !P0 ;  /* 0x000000060a007c0c */ /* 0x002fe2000c741270 */
[----:B------:R-:W1:Y:S01]  /*8200*/  LDCU UR6, c[0x0][0x39c] ;  /* 0x00007380ff0677ac */ /* 0x000e620008000800 */
[C---:B--2---:R-:W-:Y:S01]  /*8210*/  IADD3 R6, P3, PT, R3.reuse, R0, RZ ;  /* 0x0000000003067210 */ /* 0x044fe20007f7e0ff */
[----:B------:R-:W-:Y:S01]  /*8220*/  VIADD R11, R3, UR5 ;  /* 0x00000005030b7c36 */ /* 0x000fe20008000000 */
[----:B------:R-:W-:-:S02]  /*8230*/  PRMT R10, R43, 0x9910, RZ ;  /* 0x000099102b0a7816 */ /* 0x000fc400000000ff */
[----:B0-----:R-:W-:Y:S02]  /*8240*/  LOP3.LUT R8, R145, 0x29, RZ, 0xfc, !PT ;  /* 0x0000002991087812 */ /* 0x001fe400078efcff */
[----:B------:R-:W-:Y:S01]  /*8250*/  LEA.HI.X.SX32 R7, R3, R2, 0x1, P3 ;  /* 0x0000000203077211 */ /* 0x000fe200018f0eff */
[----:B------:R-:W-:Y:S01]  /*8260*/  IMAD.MOV.U32 R3, RZ, RZ, R10 ;  /* 0x000000ffff037224 */ /* 0x000fe200078e000a */
[----:B------:R-:W-:Y:S01]  /*8270*/  ISETP.LT.AND P3, PT, R8, UR4, !P0 ;  /* 0x0000000408007c0c */ /* 0x000fe2000c761270 */
[----:B------:R-:W0:Y:S01]  /*8280*/  LDCU UR4, c[0x0][0x39c] ;  /* 0x00007380ff0477ac */ /* 0x000e220008000800 */
[----:B------:R-:W-:Y:S01]  /*8290*/  LOP3.LUT R9, R145, 0x2a, RZ, 0xfc, !PT ;  /* 0x0000002a91097812 */ /* 0x000fe200078efcff */
[----:B------:R2:W-:Y:S01]  /*82a0*/  @P5 STG.E.U8 desc[UR18][R6.64], R43 ;  /* 0x0000002b06005986 */ /* 0x0005e2000c101112 */
[----:B------:R-:W-:Y:S02]  /*82b0*/  IADD3 R8, P6, PT, R11, R0, RZ ;  /* 0x000000000b087210 */ /* 0x000fe40007fde0ff */
[----:B---3--:R-:W-:Y:S01]  /*82c0*/  ISETP.LT.AND P5, PT, R9, UR7, !P0 ;  /* 0x0000000709007c0c */ /* 0x008fe2000c7a1270 */
[----:B------:R-:W3:Y:S01]  /*82d0*/  LDCU UR7, c[0x0][0x39c] ;  /* 0x00007380ff0777ac */ /* 0x000ee20008000800 */
[C---:B------:R-:W-:Y:S01]  /*82e0*/  LEA.HI.X.SX32 R9, R11.reuse, R2, 0x1, P6 ;  /* 0x000000020b097211 */ /* 0x040fe200030f0eff */
[----:B------:R-:W-:Y:S01]  /*82f0*/  VIADD R11, R11, UR5 ;  /* 0x000000050b0b7c36 */ /* 0x000fe20008000000 */
[----:B------:R-:W-:-:S02]  /*8300*/  SHF.R.S32.HI R3, RZ, 0x8, R3 ;  /* 0x00000008ff037819 */ /* 0x000fc40000011403 */
[----:B-----5:R-:W-:Y:S02]  /*8310*/  LOP3.LUT R5, R145, 0x2b, RZ, 0xfc, !PT ;  /* 0x0000002b91057812 */ /* 0x020fe400078efcff */
[----:B------:R-:W-:Y:S01]  /*8320*/  F2FP.SATFINITE.E5M2.F32.PACK_AB_MERGE_C R45, R45, R44, RZ ;  /* 0x0000002c2d2d723e */ /* 0x000fe200048060ff */
[----:B------:R5:W-:Y:S01]  /*8330*/  @P4 STG.E.U8 desc[UR18][R8.64], R3 ;  /* 0x0000000308004986 */ /* 0x000be2000c101112 */
[----:B------:R-:W-:Y:S02]  /*8340*/  IADD3 R4, P4, PT, R11, R0, RZ ;  /* 0x000000000b047210 */ /* 0x000fe40007f9e0ff */
[----:B-1----:R-:W-:Y:S01]  /*8350*/  ISETP.LT.AND P6, PT, R5, UR6, !P0 ;  /* 0x0000000605007c0c */ /* 0x002fe2000c7c1270 */
[----:B------:R-:W1:Y:S01]  /*8360*/  LDCU UR6, c[0x0][0x39c] ;  /* 0x00007380ff0677ac */ /* 0x000e620008000800 */
[C---:B------:R-:W-:Y:S01]  /*8370*/  LEA.HI.X.SX32 R5, R11.reuse, R2, 0x1, P4 ;  /* 0x000000020b057211 */ /* 0x040fe200020f0eff */
[----:B------:R-:W-:Y:S01]  /*8380*/  VIADD R11, R11, UR5 ;  /* 0x000000050b0b7c36 */ /* 0x000fe20008000000 */
[----:B------:R-:W-:-:S02]  /*8390*/  PRMT R10, R45, 0x9910, RZ ;  /* 0x000099102d0a7816 */ /* 0x000fc400000000ff */
[----:B--2---:R-:W-:Y:S01]  /*83a0*/  LOP3.LUT R7, R145, 0x2c, RZ, 0xfc, !PT ;  /* 0x0000002c91077812 */ /* 0x004fe200078efcff */
[----:B------:R2:W-:Y:S01]  /*83b0*/  @P2 STG.E.U8 desc[UR18][R4.64], R45 ;  /* 0x0000002d04002986 */ /* 0x0005e2000c101112 */
[----:B------:R-:W-:Y:S01]  /*83c0*/  IADD3 R6, P2, PT, R11, R0, RZ ;  /* 0x000000000b067210 */ /* 0x000fe20007f5e0ff */
[----:B-----5:R-:W-:Y:S01]  /*83d0*/  IMAD.MOV.U32 R8, RZ, RZ, R10 ;  /* 0x000000ffff087224 */ /* 0x020fe200078e000a */
[----:B0-----:R-:W-:Y:S01]  /*83e0*/  ISETP.LT.AND P4, PT, R7, UR4, !P0 ;  /* 0x0000000407007c0c */ /* 0x001fe2000c781270 */
[C---:B------:R-:W-:Y:S01]  /*83f0*/  VIADD R3, R11.reuse, UR5 ;  /* 0x000000050b037c36 */ /* 0x040fe20008000000 */
[----:B------:R-:W-:Y:S01]  /*8400*/  LEA.HI.X.SX32 R7, R11, R2, 0x1, P2 ;  /* 0x000000020b077211 */ /* 0x000fe200010f0eff */
[----:B------:R-:W0:Y:S01]  /*8410*/  LDCU UR4, c[0x0][0x39c] ;  /* 0x00007380ff0477ac */ /* 0x000e220008000800 */
[----:B------:R-:W-:Y:S02]  /*8420*/  SHF.R.S32.HI R11, RZ, 0x8, R8 ;  /* 0x00000008ff0b7819 */ /* 0x000fe40000011408 */
[----:B------:R-:W-:-:S02]  /*8430*/  LOP3.LUT R9, R145, 0x2d, RZ, 0xfc, !PT ;  /* 0x0000002d91097812 */ /* 0x000fc400078efcff */
[----:B------:R-:W-:Y:S01]  /*8440*/  IADD3 R8, P2, PT, R3, R0, RZ ;  /* 0x0000000003087210 */ /* 0x000fe20007f5e0ff */
[----:B------:R5:W-:Y:S01]  /*8450*/  @P3 STG.E.U8 desc[UR18][R6.64], R11 ;  /* 0x0000000b06003986 */ /* 0x000be2000c101112 */
[----:B---3--:R-:W-:Y:S01]  /*8460*/  ISETP.LT.AND P3, PT, R9, UR7, !P0 ;  /* 0x0000000709007c0c */ /* 0x008fe2000c761270 */
[----:B------:R-:W3:Y:S01]  /*8470*/  LDCU UR7, c[0x0][0x39c] ;  /* 0x00007380ff0777ac */ /* 0x000ee20008000800 */
[C---:B------:R-:W-:Y:S01]  /*8480*/  LEA.HI.X.SX32 R9, R3.reuse, R2, 0x1, P2 ;  /* 0x0000000203097211 */ /* 0x040fe200010f0eff */
[----:B------:R-:W-:Y:S01]  /*8490*/  VIADD R3, R3, UR5 ;  /* 0x0000000503037c36 */ /* 0x000fe20008000000 */
[----:B------:R-:W-:Y:S02]  /*84a0*/  F2FP.SATFINITE.E5M2.F32.PACK_AB_MERGE_C R47, R47, R46, RZ ;  /* 0x0000002e2f2f723e */ /* 0x000fe400048060ff */
[----:B------:R-:W-:Y:S02]  /*84b0*/  LOP3.LUT R10, R145, 0x2e, RZ, 0xfc, !PT ;  /* 0x0000002e910a7812 */ /* 0x000fe400078efcff */
[----:B------:R-:W-:Y:S01]  /*84c0*/  PRMT R13, R47, 0x9910, RZ ;  /* 0x000099102f0d7816 */ /* 0x000fe200000000ff */
[----:B------:R0:W-:Y:S01]  /*84d0*/  @P5 STG.E.U8 desc[UR18][R8.64], R47 ;  /* 0x0000002f08005986 */ /* 0x0001e2000c101112 */
[C---:B--2---:R-:W-:Y:S01]  /*84e0*/  IADD3 R4, P5, PT, R3.reuse, R0, RZ ;  /* 0x0000000003047210 */ /* 0x044fe20007fbe0ff */
[----:B-----5:R-:W-:Y:S01]  /*84f0*/  VIADD R11, R3, UR5 ;  /* 0x00000005030b7c36 */ /* 0x020fe20008000000 */
[----:B------:R-:W-:-:S02]  /*8500*/  SHF.R.S32.HI R13, RZ, 0x8, R13 ;  /* 0x00000008ff0d7819 */ /* 0x000fc4000001140d */
[----:B------:R-:W-:Y:S02]  /*8510*/  LEA.HI.X.SX32 R5, R3, R2, 0x1, P5 ;  /* 0x0000000203057211 */ /* 0x000fe400028f0eff */
[----:B------:R-:W-:Y:S02]  /*8520*/  IADD3 R6, P5, PT, R11, R0, RZ ;  /* 0x000000000b067210 */ /* 0x000fe40007fbe0ff */
[----:B------:R-:W-:Y:S01]  /*8530*/  LOP3.LUT R3, R145, 0x2f, RZ, 0xfc, !PT ;  /* 0x0000002f91037812 */ /* 0x000fe200078efcff */
[----:B------:R2:W-:Y:S01]  /*8540*/  @P6 STG.E.U8 desc[UR18][R4.64], R13 ;  /* 0x0000000d04006986 */ /* 0x0005e2000c101112 */
[----:B------:R-:W-:Y:S02]  /*8550*/  F2FP.SATFINITE.E5M2.F32.PACK_AB_MERGE_C R49, R49, R48, RZ ;  /* 0x000000303131723e */ /* 0x000fe400048060ff */
[C---:B------:R-:W-:Y:S01]  /*8560*/  LEA.HI.X.SX32 R7, R11.reuse, R2, 0x1, P5 ;  /* 0x000000020b077211 */ /* 0x040fe200028f0eff */
[----:B------:R-:W-:Y:S01]  /*8570*/  VIADD R11, R11, UR5 ;  /* 0x000000050b0b7c36 */ /* 0x000fe20008000000 */
[----:B0-----:R-:W-:Y:S01]  /*8580*/  ISETP.LT.AND P6, PT, R3, UR4, !P0 ;  /* 0x0000000403007c0c */ /* 0x001fe2000c7c1270 */
[----:B------:R-:W0:Y:S01]  /*8590*/  LDCU UR4, c[0x0][0x39c] ;  /* 0x00007380ff0477ac */ /* 0x000e220008000800 */
[----:B-1----:R-:W-:Y:S01]  /*85a0*/  ISETP.LT.AND P2, PT, R10, UR6, !P0 ;  /* 0x000000060a007c0c */ /* 0x002fe2000c741270 */
[----:B------:R1:W-:Y:S01]  /*85b0*/  @P4 STG.E.U8 desc[UR18][R6.64], R49 ;  /* 0x0000003106004986 */ /* 0x0003e2000c101112 */
[----:B------:R-:W-:Y:S01]  /*85c0*/  IADD3 R8, P4, PT, R11, R0, RZ ;  /* 0x000000000b087210 */ /* 0x000fe20007f9e0ff */
[----:B------:R-:W5:Y:S01]  /*85d0*/  LDCU UR6, c[0x0][0x39c] ;  /* 0x00007380ff0677ac */ /* 0x000f620008000800 */
[----:B------:R-:W-:Y:S01]  /*85e0*/  PRMT R10, R49, 0x9910, RZ ;  /* 0x00009910310a7816 */ /* 0x000fe200000000ff */
[C---:B------:R-:W-:Y:S01]  /*85f0*/  VIADD R3, R11.reuse, UR5 ;  /* 0x000000050b037c36 */ /* 0x040fe20008000000 */
[----:B------:R-:W-:-:S02]  /*8600*/  LEA.HI.X.SX32 R9, R11, R2, 0x1, P4 ;  /* 0x000000020b097211 */ /* 0x000fc400020f0eff */
[----:B------:R-:W-:Y:S02]  /*8610*/  SHF.R.S32.HI R11, RZ, 0x8, R10 ;  /* 0x00000008ff0b7819 */ /* 0x000fe4000001140a */
[----:B--2---:R-:W-:Y:S02]  /*8620*/  LOP3.LUT R5, R145, 0x31, RZ, 0xfc, !PT ;  /* 0x0000003191057812 */ /* 0x004fe400078efcff */
[----:B------:R-:W-:Y:S01]  /*8630*/  IADD3 R4, P5, PT, R3, R0, RZ ;  /* 0x0000000003047210 */ /* 0x000fe20007fbe0ff */
[----:B------:R2:W-:Y:S01]  /*8640*/  @P3 STG.E.U8 desc[UR18][R8.64], R11 ;  /* 0x0000000b08003986 */ /* 0x0005e2000c101112 */
[----:B-1----:R-:W-:Y:S02]  /*8650*/  LOP3.LUT R6, R145, 0x32, RZ, 0xfc, !PT ;  /* 0x0000003291067812 */ /* 0x002fe400078efcff */
[----:B---3--:R-:W-:Y:S01]  /*8660*/  ISETP.LT.AND P3, PT, R5, UR7, !P0 ;  /* 0x0000000705007c0c */ /* 0x008fe2000c761270 */
[----:B------:R-:W1:Y:S01]  /*8670*/  LDCU UR7, c[0x0][0x39c] ;  /* 0x00007380ff0777ac */ /* 0x000e620008000800 */
[C---:B------:R-:W-:Y:S01]  /*8680*/  LEA.HI.X.SX32 R5, R3.reuse, R2, 0x1, P5 ;  /* 0x0000000203057211 */ /* 0x040fe200028f0eff */
[----:B------:R-:W-:Y:S01]  /*8690*/  VIADD R3, R3, UR5 ;  /* 0x0000000503037c36 */ /* 0x000fe20008000000 */
[----:B------:R-:W-:-:S02]  /*86a0*/  F2FP.SATFINITE.E5M2.F32.PACK_AB_MERGE_C R51, R51, R50, RZ ;  /* 0x000000323333723e */ /* 0x000fc400048060ff */
[----:B------:R-:W-:Y:S02]  /*86b0*/  LOP3.LUT R12, R145, 0x30, RZ, 0xfc, !PT ;  /* 0x00000030910c7812 */ /* 0x000fe400078efcff */
[----:B0-----:R-:W-:Y:S01]  /*86c0*/  ISETP.LT.AND P5, PT, R6, UR4, !P0 ;  /* 0x0000000406007c0c */ /* 0x001fe2000c7a1270 */
[----:B------:R-:W0:Y:S01]  /*86d0*/  LDCU UR4, c[0x0][0x39c] ;  /* 0x00007380ff0477ac */ /* 0x000e220008000800 */
[----:B------:R-:W-:Y:S01]  /*86e0*/  PRMT R7, R51, 0x9910, RZ ;  /* 0x0000991033077816 */ /* 0x000fe200000000ff */
[----:B------:R3:W-:Y:S01]  /*86f0*/  @P2 STG.E.U8 desc[UR18][R4.64], R51 ;  /* 0x0000003304002986 */ /* 0x0007e2000c101112 */
[----:B-----5:R-:W-:Y:S01]  /*8700*/  ISETP.LT.AND P4, PT, R12, UR6, !P0 ;  /* 0x000000060c007c0c */ /* 0x020fe2000c781270 */
[----:B------:R-:W5:Y:S01]  /*8710*/  LDCU UR6, c[0x0][0x39c] ;  /* 0x00007380ff0677ac */ /* 0x000f620008000800 */
[C---:B------:R-:W-:Y:S01]  /*8720*/  IADD3 R6, P2, PT, R3.reuse, R0, RZ ;  /* 0x0000000003067210 */ /* 0x040fe20007f5e0ff */
[----:B--2---:R-:W-:Y:S01]  /*8730*/  VIADD R11, R3, UR5 ;  /* 0x00000005030b7c36 */ /* 0x004fe20008000000 */
[----:B------:R-:W-:Y:S01]  /*8740*/  F2FP.SATFINITE.E5M2.F32.PACK_AB_MERGE_C R53, R53, R52, RZ ;  /* 0x000000343535723e */ /* 0x000fe200048060ff */
[----:B------:R-:W-:Y:S01]  /*8750*/  IMAD.MOV.U32 R9, RZ, RZ, R7 ;  /* 0x000000ffff097224 */ /* 0x000fe200078e0007 */
[----:B------:R-:W-:-:S02]  /*8760*/  LEA.HI.X.SX32 R7, R3, R2, 0x1, P2 ;  /* 0x0000000203077211 */ /* 0x000fc400010f0eff */
[C---:B------:R-:W-:Y:S02]  /*8770*/  IADD3 R8, P2, PT, R11.reuse, R0, RZ ;  /* 0x000000000b087210 */ /* 0x040fe40007f5e0ff */
[----:B------:R-:W-:Y:S02]  /*8780*/  SHF.R.S32.HI R3, RZ, 0x8, R9 ;  /* 0x00000008ff037819 */ /* 0x000fe40000011409 */
[C---:B------:R-:W-:Y:S01]  /*8790*/  LEA.HI.X.SX32 R9, R11.reuse, R2, 0x1, P2 ;  /* 0x000000020b097211 */ /* 0x040fe200010f0eff */
[----:B------:R-:W-:Y:S01]  /*87a0*/  VIADD R11, R11, UR5 ;  /* 0x000000050b0b7c36 */ /* 0x000fe20008000000 */
[C---:B---3--:R-:W-:Y:S01]  /*87b0*/  LOP3.LUT R4, R145.reuse, 0x33, RZ, 0xfc, !PT ;  /* 0x0000003391047812 */ /* 0x048fe200078efcff */
[----:B------:R2:W-:Y:S01]  /*87c0*/  @P6 STG.E.U8 desc[UR18][R6.64], R3 ;  /* 0x0000000306006986 */ /* 0x0005e2000c101112 */
[----:B------:R-:W-:Y:S02]  /*87d0*/  LOP3.LUT R5, R145, 0x34, RZ, 0xfc, !PT ;  /* 0x0000003491057812 */ /* 0x000fe400078efcff */
[----:B0-----:R-:W-:Y:S01]  /*87e0*/  ISETP.LT.AND P2, PT, R4, UR4, !P0 ;  /* 0x0000000404007c0c */ /* 0x001fe2000c741270 */
[----:B------:R0:W-:Y:S01]  /*87f0*/  @P4 STG.E.U8 desc[UR18][R8.64], R53 ;  /* 0x0000003508004986 */ /* 0x0001e2000c101112 */
[----:B------:R-:W-:Y:S01]  /*8800*/  PRMT R13, R53, 0x9910, RZ ;  /* 0x00009910350d7816 */ /* 0x000fe200000000ff */
[----:B------:R-:W3:Y:S01]  /*8810*/  LDCU UR4, c[0x0][0x39c] ;  /* 0x00007380ff0477ac */ /* 0x000ee20008000800 */
[----:B------:R-:W-:-:S02]  /*8820*/  IADD3 R4, P6, PT, R11, R0, RZ ;  /* 0x000000000b047210 */ /* 0x000fc40007fde0ff */
[----:B-----5:R-:W-:Y:S01]  /*8830*/  ISETP.LT.AND P4, PT, R5, UR6, !P0 ;  /* 0x0000000605007c0c */ /* 0x020fe2000c781270 */
[----:B------:R-:W5:Y:S01]  /*8840*/  LDCU UR6, c[0x0][0x39c] ;  /* 0x00007380ff0677ac */ /* 0x000f620008000800 */
[C---:B------:R-:W-:Y:S01]  /*8850*/  LEA.HI.X.SX32 R5, R11.reuse, R2, 0x1, P6 ;  /* 0x000000020b057211 */ /* 0x040fe200030f0eff */
[----:B------:R-:W-:Y:S01]  /*8860*/  VIADD R11, R11, UR5 ;  /* 0x000000050b0b7c36 */ /* 0x000fe20008000000 */
[----:B------:R-:W-:Y:S02]  /*8870*/  SHF.R.S32.HI R13, RZ, 0x8, R13 ;  /* 0x00000008ff0d7819 */ /* 0x000fe4000001140d */
[----:B------:R-:W-:Y:S01]  /*8880*/  F2FP.SATFINITE.E5M2.F32.PACK_AB_MERGE_C R55, R55, R54, RZ ;  /* 0x000000363737723e */ /* 0x000fe200048060ff */
[----:B--2---:R-:W-:Y:S01]  /*8890*/  VIADD R3, R11, UR5 ;  /* 0x000000050b037c36 */ /* 0x004fe20008000000 */
[----:B------:R-:W-:Y:S01]  /*88a0*/  LOP3.LUT R10, R145, 0x35, RZ, 0xfc, !PT ;  /* 0x00000035910a7812 */ /* 0x000fe200078efcff */
[----:B------:R2:W-:Y:S01]  /*88b0*/  @P3 STG.E.U8 desc[UR18][R4.64], R13 ;  /* 0x0000000d04003986 */ /* 0x0005e2000c101112 */
[----:B------:R-:W-:-:S02]  /*88c0*/  IADD3 R6, P3, PT, R11, R0, RZ ;  /* 0x000000000b067210 */ /* 0x000fc40007f7e0ff */
[----:B0-----:R-:W-:Y:S02]  /*88d0*/  PRMT R9, R55, 0x9910, RZ ;  /* 0x0000991037097816 */ /* 0x001fe400000000ff */
[----:B------:R-:W-:Y:S02]  /*88e0*/  LEA.HI.X.SX32 R7, R11, R2, 0x1, P3 ;  /* 0x000000020b077211 */ /* 0x000fe400018f0eff */
[C---:B------:R-:W-:Y:S01]  /*88f0*/  IADD3 R8, P3, PT, R3.reuse, R0, RZ ;  /* 0x0000000003087210 */ /* 0x040fe20007f7e0ff */
[----:B------:R-:W-:Y:S01]  /*8900*/  IMAD.MOV.U32 R11, RZ, RZ, R9 ;  /* 0x000000ffff0b7224 */ /* 0x000fe200078e0009 */
[----:B-1----:R-:W-:Y:S01]  /*8910*/  ISETP.LT.AND P6, PT, R10, UR7, !P0 ;  /* 0x000000070a007c0c */ /* 0x002fe2000c7c1270 */
[----:B------:R0:W-:Y:S01]  /*8920*/  @P5 STG.E.U8 desc[UR18][R6.64], R55 ;  /* 0x0000003706005986 */ /* 0x0001e2000c101112 */
[C---:B------:R-:W-:Y:S01]  /*8930*/  LEA.HI.X.SX32 R9, R3.reuse, R2, 0x1, P3 ;  /* 0x0000000203097211 */ /* 0x040fe200018f0eff */
[----:B------:R-:W-:Y:S01]  /*8940*/  VIADD R3, R3, UR5 ;  /* 0x0000000503037c36 */ /* 0x000fe20008000000 */
[----:B------:R-:W-:Y:S01]  /*8950*/  SHF.R.S32.HI R11, RZ, 0x8, R11 ;  /* 0x00000008ff0b7819 */ /* 0x000fe2000001140b */
[----:B------:R-:W1:Y:S01]  /*8960*/  LDCU UR7, c[0x0][0x39c] ;  /* 0x00007380ff0777ac */ /* 0x000e620008000800 */
[----:B--2---:R-:W-:-:S02]  /*8970*/  LOP3.LUT R5, R145, 0x37, RZ, 0xfc, !PT ;  /* 0x0000003791057812 */ /* 0x004fc400078efcff */
[----:B------:R-:W-:Y:S01]  /*8980*/  LOP3.LUT R10, R145, 0x36, RZ, 0xfc, !PT ;  /* 0x00000036910a7812 */ /* 0x000fe200078efcff */
[----:B------:R2:W-:Y:S01]  /*8990*/  @P2 STG.E.U8 desc[UR18][R8.64], R11 ;  /* 0x0000000b08002986 */ /* 0x0005e2000c101112 */
[----:B------:R-:W-:Y:S02]  /*89a0*/  IADD3 R4, P5, PT, R3, R0, RZ ;  /* 0x0000000003047210 */ /* 0x000fe40007fbe0ff */
[----:B------:R-:W-:Y:S02]  /*89b0*/  F2FP.SATFINITE.E5M2.F32.PACK_AB_MERGE_C R57, R57, R56, RZ ;  /* 0x000000383939723e */ /* 0x000fe400048060ff */
[----:B-----5:R-:W-:Y:S01]  /*89c0*/  ISETP.LT.AND P2, PT, R5, UR6, !P0 ;  /* 0x0000000605007c0c */ /* 0x020fe2000c741270 */
[----:B------:R-:W5:Y:S01]  /*89d0*/  LDCU UR6, c[0x0][0x39c] ;  /* 0x00007380ff0677ac */ /* 0x000f620008000800 */
[----:B---3--:R-:W-:Y:S02]  /*89e0*/  ISETP.LT.AND P3, PT, R10, UR4, !P0 ;  /* 0x000000040a007c0c */ /* 0x008fe4000c761270 */
[C---:B------:R-:W-:Y:S01]  /*89f0*/  LEA.HI.X.SX32 R5, R3.reuse, R2, 0x1, P5 ;  /* 0x0000000203057211 */ /* 0x040fe200028f0eff */
[----:B------:R-:W3:Y:S01]  /*8a00*/  LDCU UR4, c[0x0][0x39c] ;  /* 0x00007380ff0477ac */ /* 0x000ee20008000800 */
[----:B------:R-:W-:Y:S01]  /*8a10*/  VIADD R3, R3, UR5 ;  /* 0x0000000503037c36 */ /* 0x000fe20008000000 */
[----:B0-----:R-:W-:-:S02]  /*8a20*/  PRMT R7, R57, 0x9910, RZ ;  /* 0x0000991039077816 */ /* 0x001fc400000000ff */
[----:B------:R0:W-:Y:S01]  /*8a30*/  @P4 STG.E.U8 desc[UR18][R4.64], R57 ;  /* 0x0000003904004986 */ /* 0x0001e2000c101112 */
[C---:B--2---:R-:W-:Y:S01]  /*8a40*/  VIADD R11, R3.reuse, UR5 ;  /* 0x00000005030b7c36 */ /* 0x044fe20008000000 */
[----:B------:R-:W-:Y:S01]  /*8a50*/  IADD3 R6, P4, PT, R3, R0, RZ ;  /* 0x0000000003067210 */ /* 0x000fe20007f9e0ff */
[----:B------:R-:W-:Y:S01]  /*8a60*/  IMAD.MOV.U32 R8, RZ, RZ, R7 ;  /* 0x000000ffff087224 */ /* 0x000fe200078e0007 */
[----:B------:R-:W-:Y:S02]  /*8a70*/  LOP3.LUT R10, R145, 0x38, RZ, 0xfc, !PT ;  /* 0x00000038910a7812 */ /* 0x000fe400078efcff */
[----:B------:R-:W-:Y:S02]  /*8a80*/  LEA.HI.X.SX32 R7, R3, R2, 0x1, P4 ;  /* 0x0000000203077211 */ /* 0x000fe400020f0eff */
[----:B------:R-:W-:Y:S02]  /*8a90*/  SHF.R.S32.HI R3, RZ, 0x8, R8 ;  /* 0x00000008ff037819 */ /* 0x000fe40000011408 */
[----:B------:R-:W-:-:S02]  /*8aa0*/  IADD3 R8, P4, PT, R11, R0, RZ ;  /* 0x000000000b087210 */ /* 0x000fc40007f9e0ff */
[----:B-1----:R-:W-:Y:S01]  /*8ab0*/  ISETP.LT.AND P5, PT, R10, UR7, !P0 ;  /* 0x000000070a007c0c */ /* 0x002fe2000c7a1270 */
[----:B------:R1:W-:Y:S01]  /*8ac0*/  @P6 STG.E.U8 desc[UR18][R6.64], R3 ;  /* 0x0000000306006986 */ /* 0x0003e2000c101112 */
[----:B------:R-:W-:Y:S01]  /*8ad0*/  LOP3.LUT R10, R145, 0x39, RZ, 0xfc, !PT ;  /* 0x00000039910a7812 */ /* 0x000fe200078efcff */
[----:B------:R-:W2:Y:S01]  /*8ae0*/  LDCU UR7, c[0x0][0x39c] ;  /* 0x00007380ff0777ac */ /* 0x000ea20008000800 */
[----:B------:R-:W-:Y:S02]  /*8af0*/  F2FP.SATFINITE.E5M2.F32.PACK_AB_MERGE_C R59, R59, R58, RZ ;  /* 0x0000003a3b3b723e */ /* 0x000fe400048060ff */
[C---:B------:R-:W-:Y:S01]  /*8b00*/  LEA.HI.X.SX32 R9, R11.reuse, R2, 0x1, P4 ;  /* 0x000000020b097211 */ /* 0x040fe200020f0eff */
[----:B------:R-:W-:Y:S01]  /*8b10*/  VIADD R11, R11, UR5 ;  /* 0x000000050b0b7c36 */ /* 0x000fe20008000000 */
[----:B---3--:R-:W-:Y:S01]  /*8b20*/  ISETP.LT.AND P4, PT, R10, UR4, !P0 ;  /* 0x000000040a007c0c */ /* 0x008fe2000c781270 */
[----:B------:R-:W3:Y:S01]  /*8b30*/  LDCU UR4, c[0x0][0x39c] ;  /* 0x00007380ff0477ac */ /* 0x000ee20008000800 */
[----:B------:R-:W-:Y:S01]  /*8b40*/  PRMT R13, R59, 0x9910, RZ ;  /* 0x000099103b0d7816 */ /* 0x000fe200000000ff */
[----:B------:R1:W-:Y:S01]  /*8b50*/  @P3 STG.E.U8 desc[UR18][R8.64], R59 ;  /* 0x0000003b08003986 */ /* 0x0003e2000c101112 */
[----:B0-----:R-:W-:-:S02]  /*8b60*/  IADD3 R4, P3, PT, R11, R0, RZ ;  /* 0x000000000b047210 */ /* 0x001fc40007f7e0ff */
[----:B------:R-:W-:Y:S02]  /*8b70*/  SHF.R.S32.HI R13, RZ, 0x8, R13 ;  /* 0x00000008ff0d7819 */ /* 0x000fe4000001140d */
[C---:B------:R-:W-:Y:S01]  /*8b80*/  LEA.HI.X.SX32 R5, R11.reuse, R2, 0x1, P3 ;  /* 0x000000020b057211 */ /* 0x040fe200018f0eff */
[----:B------:R-:W-:Y:S01]  /*8b90*/  VIADD R11, R11, UR5 ;  /* 0x000000050b0b7c36 */ /* 0x000fe20008000000 */
[----:B------:R-:W-:Y:S02]  /*8ba0*/  LOP3.LUT R10, R145, 0x3a, RZ, 0xfc, !PT ;  /* 0x0000003a910a7812 */ /* 0x000fe400078efcff */
[----:B------:R-:W-:Y:S01]  /*8bb0*/  F2FP.SATFINITE.E5M2.F32.PACK_AB_MERGE_C R61, R61, R60, RZ ;  /* 0x0000003c3d3d723e */ /* 0x000fe200048060ff */
[----:B------:R0:W-:Y:S01]  /*8bc0*/  @P2 STG.E.U8 desc[UR18][R4.64], R13 ;  /* 0x0000000d04002986 */ /* 0x0001e2000c101112 */
[----:B-----5:R-:W-:Y:S01]  /*8bd0*/  ISETP.LT.AND P3, PT, R10, UR6, !P0 ;  /* 0x000000060a007c0c */ /* 0x020fe2000c761270 */
[----:B------:R-:W5:Y:S01]  /*8be0*/  LDCU UR6, c[0x0][0x39c] ;  /* 0x00007380ff0677ac */ /* 0x000f620008000800 */
[C---:B-1----:R-:W-:Y:S01]  /*8bf0*/  IADD3 R6, P2, PT, R11.reuse, R0, RZ ;  /* 0x000000000b067210 */ /* 0x042fe20007f5e0ff */
[----:B------:R-:W-:Y:S01]  /*8c00*/  VIADD R3, R11, UR5 ;  /* 0x000000050b037c36 */ /* 0x000fe20008000000 */
[----:B------:R-:W-:-:S02]  /*8c10*/  PRMT R10, R61, 0x9910, RZ ;  /* 0x000099103d0a7816 */ /* 0x000fc400000000ff */
[----:B------:R-:W-:Y:S02]  /*8c20*/  LOP3.LUT R8, R145, 0x3b, RZ, 0xfc, !PT ;  /* 0x0000003b91087812 */ /* 0x000fe400078efcff */
[----:B------:R-:W-:Y:S01]  /*8c30*/  LEA.HI.X.SX32 R7, R11, R2, 0x1, P2 ;  /* 0x000000020b077211 */ /* 0x000fe200010f0eff */
[----:B------:R-:W-:Y:S01]  /*8c40*/  IMAD.MOV.U32 R11, RZ, RZ, R10 ;  /* 0x000000ffff0b7224 */ /* 0x000fe200078e000a */
[----:B---3--:R-:W-:Y:S01]  /*8c50*/  ISETP.LT.AND P2, PT, R8, UR4, !P0 ;  /* 0x0000000408007c0c */ /* 0x008fe2000c741270 */
[----:B------:R-:W1:Y:S01]  /*8c60*/  LDCU UR4, c[0x0][0x39c] ;  /* 0x00007380ff0477ac */ /* 0x000e620008000800 */
[----:B------:R-:W-:Y:S01]  /*8c70*/  LOP3.LUT R9, R145, 0x3c, RZ, 0xfc, !PT ;  /* 0x0000003c91097812 */ /* 0x000fe200078efcff */
[----:B------:R3:W-:Y:S01]  /*8c80*/  @P5 STG.E.U8 desc[UR18][R6.64], R61 ;  /* 0x0000003d06005986 */ /* 0x0007e2000c101112 */
[----:B------:R-:W-:Y:S02]  /*8c90*/  IADD3 R8, P6, PT, R3, R0, RZ ;  /* 0x0000000003087210 */ /* 0x000fe40007fde0ff */
[----:B--2---:R-:W-:Y:S01]  /*8ca0*/  ISETP.LT.AND P5, PT, R9, UR7, !P0 ;  /* 0x0000000709007c0c */ /* 0x004fe2000c7a1270 */
[----:B------:R-:W2:Y:S01]  /*8cb0*/  LDCU UR7, c[0x0][0x39c] ;  /* 0x00007380ff0777ac */ /* 0x000ea20008000800 */
[C---:B------:R-:W-:Y:S01]  /*8cc0*/  LEA.HI.X.SX32 R9, R3.reuse, R2, 0x1, P6 ;  /* 0x0000000203097211 */ /* 0x040fe200030f0eff */
[----:B------:R-:W-:Y:S01]  /*8cd0*/  VIADD R3, R3, UR5 ;  /* 0x0000000503037c36 */ /* 0x000fe20008000000 */
[----:B------:R-:W-:-:S02]  /*8ce0*/  SHF.R.S32.HI R11, RZ, 0x8, R11 ;  /* 0x00000008ff0b7819 */ /* 0x000fc4000001140b */
[----:B0-----:R-:W-:Y:S02]  /*8cf0*/  LOP3.LUT R5, R145, 0x3d, RZ, 0xfc, !PT ;  /* 0x0000003d91057812 */ /* 0x001fe400078efcff */
[----:B------:R-:W-:Y:S01]  /*8d00*/  F2FP.SATFINITE.E5M2.F32.PACK_AB_MERGE_C R63, R63, R62, RZ ;  /* 0x0000003e3f3f723e */ /* 0x000fe200048060ff */
[----:B------:R0:W-:Y:S01]  /*8d10*/  @P4 STG.E.U8 desc[UR18][R8.64], R11 ;  /* 0x0000000b08004986 */ /* 0x0001e2000c101112 */
[----:B------:R-:W-:Y:S02]  /*8d20*/  IADD3 R4, P4, PT, R3, R0, RZ ;  /* 0x0000000003047210 */ /* 0x000fe40007f9e0ff */
[----:B-----5:R-:W-:Y:S01]  /*8d30*/  ISETP.LT.AND P6, PT, R5, UR6, !P0 ;  /* 0x0000000605007c0c */ /* 0x020fe2000c7c1270 */
[----:B------:R-:W5:Y:S01]  /*8d40*/  LDCU UR6, c[0x0][0x39c] ;  /* 0x00007380ff0677ac */ /* 0x000f620008000800 */
[C---:B------:R-:W-:Y:S01]  /*8d50*/  LEA.HI.X.SX32 R5, R3.reuse, R2, 0x1, P4 ;  /* 0x0000000203057211 */ /* 0x040fe200020f0eff */
[----:B------:R-:W-:Y:S01]  /*8d60*/  VIADD R3, R3, UR5 ;  /* 0x0000000503037c36 */ /* 0x000fe20008000000 */
[----:B------:R-:W-:-:S02]  /*8d70*/  PRMT R10, R63, 0x9910, RZ ;  /* 0x000099103f0a7816 */ /* 0x000fc400000000ff */
[----:B---3--:R-:W-:Y:S01]  /*8d80*/  LOP3.LUT R7, R145, 0x3e, RZ, 0xfc, !PT ;  /* 0x0000003e91077812 */ /* 0x008fe200078efcff */
[----:B------:R3:W-:Y:S01]  /*8d90*/  @P3 STG.E.U8 desc[UR18][R4.64], R63 ;  /* 0x0000003f04003986 */ /* 0x0007e2000c101112 */
[----:B------:R-:W-:Y:S01]  /*8da0*/  IADD3 R6, P3, PT, R3, R0, RZ ;  /* 0x0000000003067210 */ /* 0x000fe20007f7e0ff */
[----:B0-----:R-:W-:Y:S01]  /*8db0*/  IMAD.MOV.U32 R8, RZ, RZ, R10 ;  /* 0x000000ffff087224 */ /* 0x001fe200078e000a */
[----:B-1----:R-:W-:Y:S01]  /*8dc0*/  ISETP.LT.AND P4, PT, R7, UR4, !P0 ;  /* 0x0000000407007c0c */ /* 0x002fe2000c781270 */
[C---:B------:R-:W-:Y:S01]  /*8dd0*/  VIADD R11, R3.reuse, UR5 ;  /* 0x00000005030b7c36 */ /* 0x040fe20008000000 */
[----:B------:R-:W-:Y:S01]  /*8de0*/  LEA.HI.X.SX32 R7, R3, R2, 0x1, P3 ;  /* 0x0000000203077211 */ /* 0x000fe200018f0eff */
[----:B------:R-:W0:Y:S01]  /*8df0*/  LDCU UR4, c[0x0][0x39c] ;  /* 0x00007380ff0477ac */ /* 0x000e220008000800 */
[----:B------:R-:W-:Y:S02]  /*8e00*/  SHF.R.S32.HI R3, RZ, 0x8, R8 ;  /* 0x00000008ff037819 */ /* 0x000fe40000011408 */
[----:B------:R-:W-:-:S02]  /*8e10*/  LOP3.LUT R9, R145, 0x3f, RZ, 0xfc, !PT ;  /* 0x0000003f91097812 */ /* 0x000fc400078efcff */
[----:B------:R-:W-:Y:S01]  /*8e20*/  IADD3 R8, P3, PT, R11, R0, RZ ;  /* 0x000000000b087210 */ /* 0x000fe20007f7e0ff */
[----:B------:R1:W-:Y:S01]  /*8e30*/  @P2 STG.E.U8 desc[UR18][R6.64], R3 ;  /* 0x0000000306002986 */ /* 0x0003e2000c101112 */
[----:B--2---:R-:W-:Y:S01]  /*8e40*/  ISETP.LT.AND P2, PT, R9, UR7, !P0 ;  /* 0x0000000709007c0c */ /* 0x004fe2000c741270 */
[----:B------:R-:W2:Y:S01]  /*8e50*/  LDCU UR7, c[0x0][0x39c] ;  /* 0x00007380ff0777ac */ /* 0x000ea20008000800 */
[C---:B------:R-:W-:Y:S01]  /*8e60*/  LEA.HI.X.SX32 R9, R11.reuse, R2, 0x1, P3 ;  /* 0x000000020b097211 */ /* 0x040fe200018f0eff */
[----:B------:R-:W-:Y:S01]  /*8e70*/  VIADD R11, R11, UR5 ;  /* 0x000000050b0b7c36 */ /* 0x000fe20008000000 */
[----:B------:R-:W-:Y:S02]  /*8e80*/  F2FP.SATFINITE.E5M2.F32.PACK_AB_MERGE_C R65, R65, R64, RZ ;  /* 0x000000404141723e */ /* 0x000fe400048060ff */
[----:B------:R-:W-:Y:S02]  /*8e90*/  LOP3.LUT R10, R145, 0x40, RZ, 0xfc, !PT ;  /* 0x00000040910a7812 */ /* 0x000fe400078efcff */
[----:B------:R-:W-:Y:S01]  /*8ea0*/  PRMT R13, R65, 0x9910, RZ ;  /* 0x00009910410d7816 */ /* 0x000fe200000000ff */
[----:B------:R0:W-:Y:S01]  /*8eb0*/  @P5 STG.E.U8 desc[UR18][R8.64], R65 ;  /* 0x0000004108005986 */ /* 0x0001e2000c101112 */
[C---:B---3--:R-:W-:Y:S01]  /*8ec0*/  IADD3 R4, P5, PT, R11.reuse, R0, RZ ;  /* 0x000000000b047210 */ /* 0x048fe20007fbe0ff */
[----:B-1----:R-:W-:Y:S01]  /*8ed0*/  VIADD R3, R11, UR5 ;  /* 0x000000050b037c36 */ /* 0x002fe20008000000 */
[----:B------:R-:W-:-:S02]  /*8ee0*/  SHF.R.S32.HI R13, RZ, 0x8, R13 ;  /* 0x00000008ff0d7819 */ /* 0x000fc4000001140d */
[----:B------:R-:W-:Y:S02]  /*8ef0*/  LEA.HI.X.SX32 R5, R11, R2, 0x1, P5 ;  /* 0x000000020b057211 */ /* 0x000fe400028f0eff */
[----:B-----5:R-:W-:Y:S01]  /*8f00*/  ISETP.LT.AND P3, PT, R10, UR6, !P0 ;  /* 0x000000060a007c0c */ /* 0x020fe2000c761270 */
[----:B------:R-:W1:Y:S01]  /*8f10*/  LDCU UR6, c[0x0][0x39c] ;  /* 0x00007380ff0677ac */ /* 0x000e620008000800 */
[----:B------:R-:W-:Y:S01]  /*8f20*/  IADD3 R6, P5, PT, R3, R0, RZ ;  /* 0x0000000003067210 */ /* 0x000fe20007fbe0ff */
[----:B------:R3:W-:Y:S01]  /*8f30*/  @P6 STG.E.U8 desc[UR18][R4.64], R13 ;  /* 0x0000000d04006986 */ /* 0x0007e2000c101112 */
[----:B------:R-:W-:Y:S02]  /*8f40*/  LOP3.LUT R10, R145, 0x41, RZ, 0xfc, !PT ;  /* 0x00000041910a7812 */ /* 0x000fe400078efcff */
[----:B------:R-:W-:Y:S02]  /*8f50*/  F2FP.SATFINITE.E5M2.F32.PACK_AB_MERGE_C R67, R67, R66, RZ ;  /* 0x000000424343723e */ /* 0x000fe400048060ff */
[C---:B------:R-:W-:Y:S01]  /*8f60*/  LEA.HI.X.SX32 R7, R3.reuse, R2, 0x1, P5 ;  /* 0x0000000203077211 */ /* 0x040fe200028f0eff */
[----:B------:R-:W-:Y:S01]  /*8f70*/  VIADD R3, R3, UR5 ;  /* 0x0000000503037c36 */ /* 0x000fe20008000000 */
[----:B0-----:R-:W-:Y:S01]  /*8f80*/  ISETP.LT.AND P6, PT, R10, UR4, !P0 ;  /* 0x000000040a007c0c */ /* 0x001fe2000c7c1270 */
[----:B------:R-:W0:Y:S01]  /*8f90*/  LDCU UR4, c[0x0][0x39c] ;  /* 0x00007380ff0477ac */ /* 0x000e220008000800 */
[----:B------:R-:W-:Y:S01]  /*8fa0*/  PRMT R10, R67, 0x9910, RZ ;  /* 0x00009910430a7816 */ /* 0x000fe200000000ff */
[----:B------:R5:W-:Y:S01]  /*8fb0*/  @P4 STG.E.U8 desc[UR18][R6.64], R67 ;  /* 0x0000004306004986 */ /* 0x000be2000c101112 */
[C---:B------:R-:W-:Y:S01]  /*8fc0*/  IADD3 R8, P4, PT, R3.reuse, R0, RZ ;  /* 0x0000000003087210 */ /* 0x040fe20007f9e0ff */
[----:B------:R-:W-:Y:S01]  /*8fd0*/  VIADD R11, R3, UR5 ;  /* 0x00000005030b7c36 */ /* 0x000fe20008000000 */
[----:B---3--:R-:W-:-:S02]  /*8fe0*/  LOP3.LUT R5, R145, 0x43, RZ, 0xfc, !PT ;  /* 0x0000004391057812 */ /* 0x008fc400078efcff */
[----:B------:R-:W-:Y:S02]  /*8ff0*/  LEA.HI.X.SX32 R9, R3, R2, 0x1, P4 ;  /* 0x0000000203097211 */ /* 0x000fe400020f0eff */
[----:B------:R-:W-:Y:S02]  /*9000*/  SHF.R.S32.HI R3, RZ, 0x8, R10 ;  /* 0x00000008ff037819 */ /* 0x000fe4000001140a */
[----:B------:R-:W-:Y:S02]  /*9010*/  IADD3 R4, P5, PT, R11, R0, RZ ;  /* 0x000000000b047210 */ /* 0x000fe40007fbe0ff */
[----:B------:R-:W-:Y:S01]  /*9020*/  F2FP.SATFINITE.E5M2.F32.PACK_AB_MERGE_C R69, R69, R68, RZ ;  /* 0x000000444545723e */ /* 0x000fe200048060ff */
[----:B------:R3:W-:Y:S01]  /*9030*/  @P2 STG.E.U8 desc[UR18][R8.64], R3 ;  /* 0x0000000308002986 */ /* 0x0007e2000c101112 */
[----:B-----5:R-:W-:Y:S02]  /*9040*/  LOP3.LUT R6, R145, 0x44, RZ, 0xfc, !PT ;  /* 0x0000004491067812 */ /* 0x020fe400078efcff */
[----:B--2---:R-:W-:Y:S01]  /*9050*/  ISETP.LT.AND P2, PT, R5, UR7, !P0 ;  /* 0x0000000705007c0c */ /* 0x004fe2000c741270 */
[----:B------:R-:W2:Y:S01]  /*9060*/  LDCU UR7, c[0x0][0x39c] ;  /* 0x00007380ff0777ac */ /* 0x000ea20008000800 */
[C---:B------:R-:W-:Y:S01]  /*9070*/  LEA.HI.X.SX32 R5, R11.reuse, R2, 0x1, P5 ;  /* 0x000000020b057211 */ /* 0x040fe200028f0eff */
[----:B------:R-:W-:Y:S01]  /*9080*/  VIADD R11, R11, UR5 ;  /* 0x000000050b0b7c36 */ /* 0x000fe20008000000 */
[----:B------:R-:W-:-:S02]  /*9090*/  LOP3.LUT R12, R145, 0x42, RZ, 0xfc, !PT ;  /* 0x00000042910c7812 */ /* 0x000fc400078efcff */
[----:B0-----:R-:W-:Y:S01]  /*90a0*/  ISETP.LT.AND P5, PT, R6, UR4, !P0 ;  /* 0x0000000406007c0c */ /* 0x001fe2000c7a1270 */
[----:B------:R-:W0:Y:S01]  /*90b0*/  LDCU UR4, c[0x0][0x39c] ;  /* 0x00007380ff0477ac */ /* 0x000e220008000800 */
[----:B------:R-:W-:Y:S01]  /*90c0*/  PRMT R7, R69, 0x9910, RZ ;  /* 0x0000991045077816 */ /* 0x000fe200000000ff */
[----:B------:R5:W-:Y:S01]  /*90d0*/  @P3 STG.E.U8 desc[UR18][R4.64], R69 ;  /* 0x0000004504003986 */ /* 0x000be2000c101112 */
[----:B-1----:R-:W-:Y:S01]  /*90e0*/  ISETP.LT.AND P4, PT, R12, UR6, !P0 ;  /* 0x000000060c007c0c */ /* 0x002fe2000c781270 */
[----:B------:R-:W1:Y:S01]  /*90f0*/  LDCU UR6, c[0x0][0x39c] ;  /* 0x00007380ff0677ac */ /* 0x000e620008000800 */
[C---:B------:R-:W-:Y:S01]  /*9100*/  IADD3 R6, P3, PT, R11.reuse, R0, RZ ;  /* 0x000000000b067210 */ /* 0x040fe20007f7e0ff */
[----:B---3--:R-:W-:Y:S01]  /*9110*/  VIADD R3, R11, UR5 ;  /* 0x000000050b037c36 */ /* 0x008fe20008000000 */
[----:B------:R-:W-:Y:S01]  /*9120*/  F2FP.SATFINITE.E5M2.F32.PACK_AB_MERGE_C R71, R71, R70, RZ ;  /* 0x000000464747723e */ /* 0x000fe200048060ff */
[----:B------:R-:W-:Y:S01]  /*9130*/  IMAD.MOV.U32 R9, RZ, RZ, R7 ;  /* 0x000000ffff097224 */ /* 0x000fe200078e0007 */
[----:B------:R-:W-:-:S02]  /*9140*/  LEA.HI.X.SX32 R7, R11, R2, 0x1, P3 ;  /* 0x000000020b077211 */ /* 0x000fc400018f0eff */
[C---:B------:R-:W-:Y:S02]  /*9150*/  IADD3 R8, P3, PT, R3.reuse, R0, RZ ;  /* 0x0000000003087210 */ /* 0x040fe40007f7e0ff */
[----:B------:R-:W-:Y:S02]  /*9160*/  SHF.R.S32.HI R11, RZ, 0x8, R9 ;  /* 0x00000008ff0b7819 */ /* 0x000fe40000011409 */
[C---:B------:R-:W-:Y:S01]  /*9170*/  LEA.HI.X.SX32 R9, R3.reuse, R2, 0x1, P3 ;  /* 0x0000000203097211 */ /* 0x040fe200018f0eff */
[----:B------:R-:W-:Y:S01]  /*9180*/  VIADD R3, R3, UR5 ;  /* 0x0000000503037c36 */ /* 0x000fe20008000000 */
[C---:B-----5:R-:W-:Y:S01]  /*9190*/  LOP3.LUT R4, R145.reuse, 0x45, RZ, 0xfc, !PT ;  /* 0x0000004591047812 */ /* 0x060fe200078efcff */
[----:B------:R3:W-:Y:S01]  /*91a0*/  @P6 STG.E.U8 desc[UR18][R6.64], R11 ;  /* 0x0000000b06006986 */ /* 0x0007e2000c101112 */
[----:B------:R-:W-:Y:S02]  /*91b0*/  LOP3.LUT R5, R145, 0x46, RZ, 0xfc, !PT ;  /* 0x0000004691057812 */ /* 0x000fe400078efcff */
[----:B0-----:R-:W-:Y:S01]  /*91c0*/  ISETP.LT.AND P3, PT, R4, UR4, !P0 ;  /* 0x0000000404007c0c */ /* 0x001fe2000c761270 */
[----:B------:R0:W-:Y:S01]  /*91d0*/  @P4 STG.E.U8 desc[UR18][R8.64], R71 ;  /* 0x0000004708004986 */ /* 0x0001e2000c101112 */
[----:B------:R-:W-:Y:S01]  /*91e0*/  PRMT R13, R71, 0x9910, RZ ;  /* 0x00009910470d7816 */ /* 0x000fe200000000ff */
[----:B------:R-:W5:Y:S01]  /*91f0*/  LDCU UR4, c[0x0][0x39c] ;  /* 0x00007380ff0477ac */ /* 0x000f620008000800 */
[----:B------:R-:W-:-:S02]  /*9200*/  IADD3 R4, P6, PT, R3, R0, RZ ;  /* 0x0000000003047210 */ /* 0x000fc40007fde0ff */
[----:B-1----:R-:W-:Y:S01]  /*9210*/  ISETP.LT.AND P4, PT, R5, UR6, !P0 ;  /* 0x0000000605007c0c */ /* 0x002fe2000c781270 */
[----:B------:R-:W1:Y:S01]  /*9220*/  LDCU UR6, c[0x0][0x39c] ;  /* 0x00007380ff0677ac */ /* 0x000e620008000800 */
[C---:B------:R-:W-:Y:S01]  /*9230*/  LEA.HI.X.SX32 R5, R3.reuse, R2, 0x1, P6 ;  /* 0x0000000203057211 */ /* 0x040fe200030f0eff */
[----:B------:R-:W-:Y:S01]  /*9240*/  VIADD R3, R3, UR5 ;  /* 0x0000000503037c36 */ /* 0x000fe20008000000 */
[----:B------:R-:W-:Y:S02]  /*9250*/  SHF.R.S32.HI R13, RZ, 0x8, R13 ;  /* 0x00000008ff0d7819 */ /* 0x000fe4000001140d */
[----:B------:R-:W-:Y:S01]  /*9260*/  F2FP.SATFINITE.E5M2.F32.PACK_AB_MERGE_C R73, R73, R72, RZ ;  /* 0x000000484949723e */ /* 0x000fe200048060ff */
[----:B---3--:R-:W-:Y:S01]  /*9270*/  VIADD R11, R3, UR5 ;  /* 0x00000005030b7c36 */ /* 0x008fe20008000000 */
[----:B------:R-:W-:Y:S01]  /*9280*/  LOP3.LUT R10, R145, 0x47, RZ, 0xfc, !PT ;  /* 0x00000047910a7812 */ /* 0x000fe200078efcff */
[----:B------:R3:W-:Y:S01]  /*9290*/  @P2 STG.E.U8 desc[UR18][R4.64], R13 ;  /* 0x0000000d04002986 */ /* 0x0007e2000c101112 */
[----:B------:R-:W-:-:S02]  /*92a0*/  IADD3 R6, P2, PT, R3, R0, RZ ;  /* 0x0000000003067210 */ /* 0x000fc40007f5e0ff */
[----:B0-----:R-:W-:Y:S02]  /*92b0*/  PRMT R9, R73, 0x9910, RZ ;  /* 0x0000991049097816 */ /* 0x001fe400000000ff */
[----:B------:R-:W-:Y:S02]  /*92c0*/  LEA.HI.X.SX32 R7, R3, R2, 0x1, P2 ;  /* 0x0000000203077211 */ /* 0x000fe400010f0eff */
[C---:B------:R-:W-:Y:S01]  /*92d0*/  IADD3 R8, P2, PT, R11.reuse, R0, RZ ;  /* 0x000000000b087210 */ /* 0x040fe20007f5e0ff */
[----:B------:R-:W-:Y:S01]  /*92e0*/  IMAD.MOV.U32 R3, RZ, RZ, R9 ;  /* 0x000000ffff037224 */ /* 0x000fe200078e0009 */
[----:B--2---:R-:W-:Y:S01]  /*92f0*/  ISETP.LT.AND P6, PT, R10, UR7, !P0 ;  /* 0x000000070a007c0c */ /* 0x004fe2000c7c1270 */
[----:B------:R0:W-:Y:S01]  /*9300*/  @P5 STG.E.U8 desc[UR18][R6.64], R73 ;  /* 0x0000004906005986 */ /* 0x0001e2000c101112 */
[C---:B------:R-:W-:Y:S01]  /*9310*/  LEA.HI.X.SX32 R9, R11.reuse, R2, 0x1, P2 ;  /* 0x000000020b097211 */ /* 0x040fe200010f0eff */
[----:B------:R-:W-:Y:S01]  /*9320*/  VIADD R11, R11, UR5 ;  /* 0x000000050b0b7c36 */ /* 0x000fe20008000000 */
[----:B------:R-:W-:Y:S01]  /*9330*/  SHF.R.S32.HI R3, RZ, 0x8, R3 ;  /* 0x00000008ff037819 */ /* 0x000fe20000011403 */
[----:B------:R-:W2:Y:S01]  /*9340*/  LDCU UR7, c[0x0][0x39c] ;  /* 0x00007380ff0777ac */ /* 0x000ea20008000800 */
[----:B---3--:R-:W-:-:S02]  /*9350*/  LOP3.LUT R5, R145, 0x49, RZ, 0xfc, !PT ;  /* 0x0000004991057812 */ /* 0x008fc400078efcff */
[----:B------:R-:W-:Y:S01]  /*9360*/  LOP3.LUT R10, R145, 0x48, RZ, 0xfc, !PT ;  /* 0x00000048910a7812 */ /* 0x000fe200078efcff */
[----:B------:R3:W-:Y:S01]  /*9370*/  @P3 STG.E.U8 desc[UR18][R8.64], R3 ;  /* 0x0000000308003986 */ /* 0x0007e2000c101112 */
[----:B------:R-:W-:Y:S02]  /*9380*/  IADD3 R4, P5, PT, R11, R0, RZ ;  /* 0x000000000b047210 */ /* 0x000fe40007fbe0ff */
[----:B------:R-:W-:Y:S02]  /*9390*/  F2FP.SATFINITE.E5M2.F32.PACK_AB_MERGE_C R75, R75, R74, RZ ;  /* 0x0000004a4b4b723e */ /* 0x000fe400048060ff */
[----:B-1----:R-:W-:Y:S01]  /*93a0*/  ISETP.LT.AND P3, PT, R5, UR6, !P0 ;  /* 0x0000000605007c0c */ /* 0x002fe2000c761270 */
[----:B------:R-:W1:Y:S01]  /*93b0*/  LDCU UR6, c[0x0][0x39c] ;  /* 0x00007380ff0677ac */ /* 0x000e620008000800 */
[----:B-----5:R-:W-:Y:S02]  /*93c0*/  ISETP.LT.AND P2, PT, R10, UR4, !P0 ;  /* 0x000000040a007c0c */ /* 0x020fe4000c741270 */
[C---:B------:R-:W-:Y:S01]  /*93d0*/  LEA.HI.X.SX32 R5, R11.reuse, R2, 0x1, P5 ;  /* 0x000000020b057211 */ /* 0x040fe200028f0eff */
[----:B------:R-:W5:Y:S01]  /*93e0*/  LDCU UR4, c[0x0][0x39c] ;  /* 0x00007380ff0477ac */ /* 0x000f620008000800 */
[----:B------:R-:W-:Y:S01]  /*93f0*/  VIADD R11, R11, UR5 ;  /* 0x000000050b0b7c36 */ /* 0x000fe20008000000 */
[----:B0-----:R-:W-:-:S02]  /*9400*/  PRMT R7, R75, 0x9910, RZ ;  /* 0x000099104b077816 */ /* 0x001fc400000000ff */
        /* <DEDUP_REMOVED lines=15> */
[----:B-----5:R-:W-:Y:S01]  /*9500*/  ISETP.LT.AND P4, PT, R10, UR4, !P0 ;  /* 0x000000040a007c0c */ /* 0x020fe2000c781270 */
[----:B------:R-:W5:Y:S01]  /*9510*/  LDCU UR4, c[0x0][0x39c] ;  /* 0x00007380ff0477ac */ /* 0x000f620008000800 */
        /* <DEDUP_REMOVED lines=14> */
[----:B------:R-:W-:Y:S02]  /*9600*/  LOP3.LUT R8, R145, 0x4d, RZ, 0xfc, !PT ;  /* 0x0000004d91087812 */ /* 0x000fe400078efcff */
[----:B------:R-:W-:Y:S01]  /*9610*/  LEA.HI.X.SX32 R7, R3, R2, 0x1, P3 ;  /* 0x0000000203077211 */ /* 0x000fe200018f0eff */
[----:B------:R-:W-:Y:S01]  /*9620*/  IMAD.MOV.U32 R3, RZ, RZ, R10 ;  /* 0x000000ffff037224 */ /* 0x000fe200078e000a */
[----:B-----5:R-:W-:Y:S01]  /*9630*/  ISETP.LT.AND P3, PT, R8, UR4, !P0 ;  /* 0x0000000408007c0c */ /* 0x020fe2000c761270 */
[----:B------:R-:W2:Y:S01]  /*9640*/  LDCU UR4, c[0x0][0x39c] ;  /* 0x00007380ff0477ac */ /* 0x000ea20008000800 */
        /* <DEDUP_REMOVED lines=8> */
[----:B0-----:R-:W-:Y:S02]  /*96d0*/  LOP3.LUT R5, R145, 0x4f, RZ, 0xfc, !PT ;  /* 0x0000004f91057812 */ /* 0x001fe400078efcff */
        /* <DEDUP_REMOVED lines=8> */
[----:B-----5:R-:W-:Y:S01]  /*9760*/  LOP3.LUT R7, R145, 0x50, RZ, 0xfc, !PT ;  /* 0x0000005091077812 */ /* 0x020fe200078efcff */
[----:B------:R5:W-:Y:S01]  /*9770*/  @P2 STG.E.U8 desc[UR18][R4.64], R81 ;  /* 0x0000005104002986 */ /* 0x000be2000c101112 */
[----:B------:R-:W-:Y:S01]  /*9780*/  IADD3 R6, P2, PT, R11, R0, RZ ;  /* 0x000000000b067210 */ /* 0x000fe20007f5e0ff */
[----:B0-----:R-:W-:Y:S01]  /*9790*/  IMAD.MOV.U32 R8, RZ, RZ, R10 ;  /* 0x000000ffff087224 */ /* 0x001fe200078e000a */
[----:B--2---:R-:W-:Y:S01]  /*97a0*/  ISETP.LT.AND P4, PT, R7, UR4, !P0 ;  /* 0x0000000407007c0c */ /* 0x004fe2000c781270 */
        /* <DEDUP_REMOVED lines=15> */
[C---:B-----5:R-:W-:Y:S01]  /*98a0*/  IADD3 R4, P5, PT, R3.reuse, R0, RZ ;  /* 0x0000000003047210 */ /* 0x060fe20007fbe0ff */
[----:B--2---:R-:W-:Y:S01]  /*98b0*/  VIADD R11, R3, UR5 ;  /* 0x00000005030b7c36 */ /* 0x004fe20008000000 */
        /* <DEDUP_REMOVED lines=306> */
[----:B------:R-:W-:Y:S02]  /*abe0*/  F2FP.SATFINITE.E5M2.F32.PACK_AB_MERGE_C R119, R119, R118, RZ ;  /* 0x000000767777723e */ /* 0x000fe400048060ff */
[----:B---3--:R-:W-:Y:S01]  /*abf0*/  ISETP.LT.AND P5, PT, R9, UR7, !P0 ;  /* 0x0000000709007c0c */ /* 0x008fe2000c7a1270 */
[----:B------:R-:W3:Y:S01]  /*ac00*/  LDCU UR7, c[0x0][0x39c] ;  /* 0x00007380ff0777ac */ /* 0x000ee20008000800 */
[C---:B------:R-:W-:Y:S01]  /*ac10*/  LEA.HI.X.SX32 R9, R3.reuse, R2, 0x1, P3 ;  /* 0x0000000203097211 */ /* 0x040fe200018f0eff */
[----:B------:R-:W-:Y:S01]  /*ac20*/  VIADD R3, R3, UR5 ;  /* 0x0000000503037c36 */ /* 0x000fe20008000000 */
[----:B-----5:R-:W-:Y:S02]  /*ac30*/  PRMT R5, R119, 0x9910, RZ ;  /* 0x0000991077057816 */ /* 0x020fe400000000ff */
[----:B------:R-:W-:Y:S01]  /*ac40*/  LOP3.LUT R10, R145, 0x76, RZ, 0xfc, !PT ;  /* 0x00000076910a7812 */ /* 0x000fe200078efcff */
[----:B------:R5:W-:Y:S01]  /*ac50*/  @P4 STG.E.U8 desc[UR18][R8.64], R119 ;  /* 0x0000007708004986 */ /* 0x000be2000c101112 */
[C---:B------:R-:W-:Y:S01]  /*ac60*/  IADD3 R4, P4, PT, R3.reuse, R0, RZ ;  /* 0x0000000003047210 */ /* 0x040fe20007f9e0ff */
[----:B--2---:R-:W-:Y:S01]  /*ac70*/  IMAD.MOV.U32 R6, RZ, RZ, R5 ;  /* 0x000000ffff067224 */ /* 0x004fe200078e0005 */
[----:B-1----:R-:W-:Y:S01]  /*ac80*/  ISETP.LT.AND P3, PT, R10, UR6, !P0 ;  /* 0x000000060a007c0c */ /* 0x002fe2000c761270 */
[C---:B------:R-:W-:Y:S01]  /*ac90*/  VIADD R11, R3.reuse, UR5 ;  /* 0x00000005030b7c36 */ /* 0x040fe20008000000 */
[----:B------:R-:W-:Y:S01]  /*aca0*/  LEA.HI.X.SX32 R5, R3, R2, 0x1, P4 ;  /* 0x0000000203057211 */ /* 0x000fe200020f0eff */
[----:B------:R-:W1:Y:S01]  /*acb0*/  LDCU UR6, c[0x0][0x39c] ;  /* 0x00007380ff0677ac */ /* 0x000e620008000800 */
[----:B------:R-:W-:-:S02]  /*acc0*/  SHF.R.S32.HI R3, RZ, 0x8, R6 ;  /* 0x00000008ff037819 */ /* 0x000fc40000011406 */
[----:B------:R-:W-:Y:S02]  /*acd0*/  IADD3 R6, P4, PT, R11, R0, RZ ;  /* 0x000000000b067210 */ /* 0x000fe40007f9e0ff */
[----:B------:R-:W-:Y:S01]  /*ace0*/  F2FP.SATFINITE.E5M2.F32.PACK_AB_MERGE_C R121, R121, R120, RZ ;  /* 0x000000787979723e */ /* 0x000fe200048060ff */
[----:B------:R2:W-:Y:S01]  /*acf0*/  @P6 STG.E.U8 desc[UR18][R4.64], R3 ;  /* 0x0000000304006986 */ /* 0x0005e2000c101112 */
[C---:B------:R-:W-:Y:S01]  /*ad00*/  LEA.HI.X.SX32 R7, R11.reuse, R2, 0x1, P4 ;  /* 0x000000020b077211 */ /* 0x040fe200020f0eff */
[----:B------:R-:W-:Y:S01]  /*ad10*/  VIADD R11, R11, UR5 ;  /* 0x000000050b0b7c36 */ /* 0x000fe20008000000 */
[C---:B------:R-:W-:Y:S02]  /*ad20*/  LOP3.LUT R10, R145.reuse, 0x77, RZ, 0xfc, !PT ;  /* 0x00000077910a7812 */ /* 0x040fe400078efcff */
[----:B------:R-:W-:Y:S01]  /*ad30*/  LOP3.LUT R13, R145, 0x78, RZ, 0xfc, !PT ;  /* 0x00000078910d7812 */ /* 0x000fe200078efcff */
[----:B------:R1:W-:Y:S01]  /*ad40*/  @P2 STG.E.U8 desc[UR18][R6.64], R121 ;  /* 0x0000007906002986 */ /* 0x0003e2000c101112 */
[----:B0-----:R-:W-:Y:S01]  /*ad50*/  ISETP.LT.AND P4, PT, R10, UR4, !P0 ;  /* 0x000000040a007c0c */ /* 0x001fe2000c781270 */
[----:B------:R-:W0:Y:S01]  /*ad60*/  LDCU UR4, c[0x0][0x39c] ;  /* 0x00007380ff0477ac */ /* 0x000e220008000800 */
[----:B------:R-:W-:-:S02]  /*ad70*/  PRMT R10, R121, 0x9910, RZ ;  /* 0x00009910790a7816 */ /* 0x000fc400000000ff */
[C---:B-----5:R-:W-:Y:S02]  /*ad80*/  IADD3 R8, P2, PT, R11.reuse, R0, RZ ;  /* 0x000000000b087210 */ /* 0x060fe40007f5e0ff */
[----:B--2---:R-:W-:Y:S02]  /*ad90*/  SHF.R.S32.HI R3, RZ, 0x8, R10 ;  /* 0x00000008ff037819 */ /* 0x004fe4000001140a */
[C---:B------:R-:W-:Y:S01]  /*ada0*/  LEA.HI.X.SX32 R9, R11.reuse, R2, 0x1, P2 ;  /* 0x000000020b097211 */ /* 0x040fe200010f0eff */
[----:B------:R-:W-:Y:S01]  /*adb0*/  VIADD R11, R11, UR5 ;  /* 0x000000050b0b7c36 */ /* 0x000fe20008000000 */
[----:B------:R-:W-:Y:S02]  /*adc0*/  F2FP.SATFINITE.E5M2.F32.PACK_AB_MERGE_C R123, R123, R122, RZ ;  /* 0x0000007a7b7b723e */ /* 0x000fe400048060ff */
[----:B-1----:R-:W-:Y:S01]  /*add0*/  LOP3.LUT R6, R145, 0x7a, RZ, 0xfc, !PT ;  /* 0x0000007a91067812 */ /* 0x002fe200078efcff */
[----:B------:R1:W-:Y:S01]  /*ade0*/  @P5 STG.E.U8 desc[UR18][R8.64], R3 ;  /* 0x0000000308005986 */ /* 0x0003e2000c101112 */
[----:B------:R-:W-:-:S02]  /*adf0*/  IADD3 R4, P5, PT, R11, R0, RZ ;  /* 0x000000000b047210 */ /* 0x000fc40007fbe0ff */
[----:B------:R-:W-:Y:S01]  /*ae00*/  ISETP.LT.AND P2, PT, R13, UR6, !P0 ;  /* 0x000000060d007c0c */ /* 0x000fe2000c741270 */
[----:B------:R-:W2:Y:S01]  /*ae10*/  LDCU UR6, c[0x0][0x39c] ;  /* 0x00007380ff0677ac */ /* 0x000ea20008000800 */
[C---:B------:R-:W-:Y:S01]  /*ae20*/  LEA.HI.X.SX32 R5, R11.reuse, R2, 0x1, P5 ;  /* 0x000000020b057211 */ /* 0x040fe200028f0eff */
[----:B------:R-:W-:Y:S01]  /*ae30*/  VIADD R11, R11, UR5 ;  /* 0x000000050b0b7c36 */ /* 0x000fe20008000000 */
[----:B0-----:R-:W-:Y:S01]  /*ae40*/  ISETP.LT.AND P5, PT, R6, UR4, !P0 ;  /* 0x0000000406007c0c */ /* 0x001fe2000c7a1270 */
[----:B------:R-:W0:Y:S01]  /*ae50*/  LDCU UR4, c[0x0][0x39c] ;  /* 0x00007380ff0477ac */ /* 0x000e220008000800 */
[----:B------:R-:W-:Y:S01]  /*ae60*/  PRMT R13, R123, 0x9910, RZ ;  /* 0x000099107b0d7816 */ /* 0x000fe200000000ff */
[----:B------:R5:W-:Y:S01]  /*ae70*/  @P3 STG.E.U8 desc[UR18][R4.64], R123 ;  /* 0x0000007b04003986 */ /* 0x000be2000c101112 */
[C---:B------:R-:W-:Y:S01]  /*ae80*/  IADD3 R6, P3, PT, R11.reuse, R0, RZ ;  /* 0x000000000b067210 */ /* 0x040fe20007f7e0ff */
[----:B-1----:R-:W-:Y:S01]  /*ae90*/  VIADD R3, R11, UR5 ;  /* 0x000000050b037c36 */ /* 0x002fe20008000000 */
[----:B------:R-:W-:-:S02]  /*aea0*/  SHF.R.S32.HI R13, RZ, 0x8, R13 ;  /* 0x00000008ff0d7819 */ /* 0x000fc4000001140d */
[----:B------:R-:W-:Y:S02]  /*aeb0*/  LEA.HI.X.SX32 R7, R11, R2, 0x1, P3 ;  /* 0x000000020b077211 */ /* 0x000fe400018f0eff */
        /* <DEDUP_REMOVED lines=8> */
[----:B--2---:R-:W-:Y:S01]  /*af40*/  ISETP.LT.AND P4, PT, R11, UR6, !P0 ;  /* 0x000000060b007c0c */ /* 0x004fe2000c781270 */
[C---:B------:R-:W-:Y:S01]  /*af50*/  VIADD R11, R3.reuse, UR5 ;  /* 0x00000005030b7c36 */ /* 0x040fe20008000000 */
[----:B-----5:R-:W-:Y:S01]  /*af60*/  IADD3 R4, P2, PT, R3, R0, RZ ;  /* 0x0000000003047210 */ /* 0x020fe20007f5e0ff */
[----:B------:R-:W2:Y:S01]  /*af70*/  LDCU UR6, c[0x0][0x39c] ;  /* 0x00007380ff0677ac */ /* 0x000ea20008000800 */
[----:B---3--:R-:W-:-:S02]  /*af80*/  ISETP.LT.AND P6, PT, R12, UR7, !P0 ;  /* 0x000000070c007c0c */ /* 0x008fc4000c7c1270 */
[----:B------:R-:W-:Y:S01]  /*af90*/  LEA.HI.X.SX32 R5, R3, R2, 0x1, P2 ;  /* 0x0000000203057211 */ /* 0x000fe200010f0eff */
[----:B------:R-:W-:Y:S01]  /*afa0*/  VIADD R3, R11, UR5 ;  /* 0x000000050b037c36 */ /* 0x000fe20008000000 */
[----:B------:R-:W-:Y:S02]  /*afb0*/  PRMT R19, R125, 0x9910, RZ ;  /* 0x000099107d137816 */ /* 0x000fe400000000ff */
[----:B------:R-:W-:Y:S01]  /*afc0*/  LOP3.LUT R10, R145, 0x7c, RZ, 0xfc, !PT ;  /* 0x0000007c910a7812 */ /* 0x000fe200078efcff */
[----:B-1----:R-:W-:Y:S01]  /*afd0*/  VIADD R13, R3, UR5 ;  /* 0x00000005030d7c36 */ /* 0x002fe20008000000 */
[----:B------:R-:W-:Y:S02]  /*afe0*/  SHF.R.S32.HI R19, RZ, 0x8, R19 ;  /* 0x00000008ff137819 */ /* 0x000fe40000011413 */
[----:B0-----:R-:W-:Y:S01]  /*aff0*/  ISETP.LT.AND P3, PT, R10, UR4, !P0 ;  /* 0x000000040a007c0c */ /* 0x001fe2000c761270 */
[----:B------:R-:W-:Y:S01]  /*b000*/  VIADD R15, R13, UR5 ;  /* 0x000000050d0f7c36 */ /* 0x000fe20008000000 */
[----:B------:R-:W0:Y:S01]  /*b010*/  LDCU UR4, c[0x0][0x39c] ;  /* 0x00007380ff0477ac */ /* 0x000e220008000800 */
[----:B------:R1:W-:Y:S01]  /*b020*/  @P6 STG.E.U8 desc[UR18][R4.64], R19 ;  /* 0x0000001304006986 */ /* 0x0003e2000c101112 */
[-C--:B------:R-:W-:Y:S01]  /*b030*/  IADD3 R6, P2, PT, R11, R0.reuse, RZ ;  /* 0x000000000b067210 */ /* 0x080fe20007f5e0ff */
[----:B------:R-:W-:Y:S01]  /*b040*/  VIADD R17, R15, UR5 ;  /* 0x000000050f117c36 */ /* 0x000fe20008000000 */
[----:B------:R-:W-:-:S02]  /*b050*/  IADD3 R8, P6, PT, R3, R0, RZ ;  /* 0x0000000003087210 */ /* 0x000fc40007fde0ff */
[-C--:B------:R-:W-:Y:S02]  /*b060*/  LEA.HI.X.SX32 R7, R11, R2.reuse, 0x1, P2 ;  /* 0x000000020b077211 */ /* 0x080fe400010f0eff */
[----:B------:R-:W-:Y:S01]  /*b070*/  LEA.HI.X.SX32 R9, R3, R2, 0x1, P6 ;  /* 0x0000000203097211 */ /* 0x000fe200030f0eff */
[----:B------:R-:W-:Y:S01]  /*b080*/  VIADD R3, R17, UR5 ;  /* 0x0000000511037c36 */ /* 0x000fe20008000000 */
[-C--:B------:R-:W-:Y:S02]  /*b090*/  IADD3 R10, P2, PT, R13, R0.reuse, RZ ;  /* 0x000000000d0a7210 */ /* 0x080fe40007f5e0ff */
[----:B------:R-:W-:Y:S02]  /*b0a0*/  IADD3 R12, P6, PT, R15, R0, RZ ;  /* 0x000000000f0c7210 */ /* 0x000fe40007fde0ff */
[----:B------:R-:W-:Y:S02]  /*b0b0*/  F2FP.SATFINITE.E5M2.F32.PACK_AB_MERGE_C R127, R127, R126, RZ ;  /* 0x0000007e7f7f723e */ /* 0x000fe400048060ff */
[----:B------:R-:W-:-:S02]  /*b0c0*/  LEA.HI.X.SX32 R11, R13, R2, 0x1, P2 ;  /* 0x000000020d0b7211 */ /* 0x000fc400010f0eff */
[----:B------:R-:W-:Y:S01]  /*b0d0*/  LEA.HI.X.SX32 R13, R15, R2, 0x1, P6 ;  /* 0x000000020f0d7211 */ /* 0x000fe200030f0eff */
[----:B------:R3:W-:Y:S01]  /*b0e0*/  @P5 STG.E.U8 desc[UR18][R6.64], R127 ;  /* 0x0000007f06005986 */ /* 0x0007e2000c101112 */
[----:B------:R-:W-:Y:S02]  /*b0f0*/  IADD3 R14, P6, PT, R3, R0, RZ ;  /* 0x00000000030e7210 */ /* 0x000fe40007fde0ff */
[----:B------:R-:W-:Y:S02]  /*b100*/  LOP3.LUT R16, R145, 0x7d, RZ, 0xfc, !PT ;  /* 0x0000007d91107812 */ /* 0x000fe400078efcff */
[----:B-1----:R-:W-:Y:S02]  /*b110*/  PRMT R5, R127, 0x9910, RZ ;  /* 0x000099107f057816 */ /* 0x002fe400000000ff */
[----:B------:R-:W-:Y:S02]  /*b120*/  LOP3.LUT R145, R145, 0x7e, RZ, 0xfc, !PT ;  /* 0x0000007e91917812 */ /* 0x000fe400078efcff */
[----:B------:R-:W-:Y:S01]  /*b130*/  LEA.HI.X.SX32 R15, R3, R2, 0x1, P6 ;  /* 0x00000002030f7211 */ /* 0x000fe200030f0eff */
[----:B------:R-:W-:Y:S01]  /*b140*/  IMAD.MOV.U32 R3, RZ, RZ, R5 ;  /* 0x000000ffff037224 */ /* 0x000fe200078e0005 */
[----:B------:R-:W-:-:S02]  /*b150*/  IADD3 R4, P6, PT, R17, R0, RZ ;  /* 0x0000000011047210 */ /* 0x000fc40007fde0ff */
[----:B0-----:R-:W-:Y:S02]  /*b160*/  ISETP.LT.AND P2, PT, R16, UR4, !P0 ;  /* 0x0000000410007c0c */ /* 0x001fe4000c741270 */
[----:B------:R-:W-:Y:S02]  /*b170*/  F2FP.SATFINITE.E5M2.F32.PACK_AB_MERGE_C R129, R129, R128, RZ ;  /* 0x000000808181723e */ /* 0x000fe400048060ff */
[----:B--2---:R-:W-:Y:S02]  /*b180*/  ISETP.LT.AND P0, PT, R145, UR6, !P0 ;  /* 0x0000000691007c0c */ /* 0x004fe4000c701270 */
[----:B------:R-:W-:Y:S02]  /*b190*/  F2FP.SATFINITE.E5M2.F32.PACK_AB_MERGE_C R131, R131, R130, RZ ;  /* 0x000000828383723e */ /* 0x000fe400048060ff */
[----:B------:R-:W-:Y:S02]  /*b1a0*/  LEA.HI.X.SX32 R5, R17, R2, 0x1, P6 ;  /* 0x0000000211057211 */ /* 0x000fe400030f0eff */
[----:B------:R-:W-:-:S02]  /*b1b0*/  PRMT R17, R129, 0x9910, RZ ;  /* 0x0000991081117816 */ /* 0x000fc400000000ff */
[----:B------:R-:W-:Y:S02]  /*b1c0*/  SHF.R.S32.HI R3, RZ, 0x8, R3 ;  /* 0x00000008ff037819 */ /* 0x000fe40000011403 */
[----:B------:R-:W-:Y:S02]  /*b1d0*/  PRMT R19, R131, 0x9910, RZ ;  /* 0x0000991083137816 */ /* 0x000fe400000000ff */
[----:B------:R-:W-:Y:S01]  /*b1e0*/  SHF.R.S32.HI R17, RZ, 0x8, R17 ;  /* 0x00000008ff117819 */ /* 0x000fe20000011411 */
[----:B------:R3:W-:Y:S01]  /*b1f0*/  @P4 STG.E.U8 desc[UR18][R8.64], R3 ;  /* 0x0000000308004986 */ /* 0x0007e2000c101112 */
[----:B------:R-:W-:-:S03]  /*b200*/  SHF.R.S32.HI R19, RZ, 0x8, R19 ;  /* 0x00000008ff137819 */ /* 0x000fc60000011413 */
[----:B------:R3:W-:Y:S04]  /*b210*/  @P3 STG.E.U8 desc[UR18][R10.64], R129 ;  /* 0x000000810a003986 */ /* 0x0007e8000c101112 */
[----:B------:R3:W-:Y:S04]  /*b220*/  @P2 STG.E.U8 desc[UR18][R12.64], R17 ;  /* 0x000000110c002986 */ /* 0x0007e8000c101112 */
[----:B------:R3:W-:Y:S04]  /*b230*/  @P0 STG.E.U8 desc[UR18][R4.64], R131 ;  /* 0x0000008304000986 */ /* 0x0007e8000c101112 */
[----:B------:R3:W-:Y:S01]  /*b240*/  @P1 STG.E.U8 desc[UR18][R14.64], R19 ;  /* 0x000000130e001986 */ /* 0x0007e2000c101112 */
[----:B----4-:R-:W-:Y:S06]  /*b250*/  BAR.SYNC.DEFER_BLOCKING 0x0 ;  /* 0x0000000000007b1d */ /* 0x010fec0000010000 */
[----:B------:R-:W-:Y:S05]  /*b260*/  BRA.U UP0, `(.L_x_13) ;  /* 0x0000000100a07547 */ /* 0x000fea000b800000 */
[----:B------:R-:W0:Y:S01]  /*b270*/  S2UR UR5, SR_CgaCtaId ;  /* 0x00000000000579c3 */ /* 0x000e220000008800 */
[----:B------:R-:W-:Y:S01]  /*b280*/  NOP ;  /* 0x0000000000007918 */ /* 0x000fe20000000000 */
[----:B------:R-:W-:Y:S01]  /*b290*/  UMOV UR4, 0x50 ;  /* 0x0000005000047882 */ /* 0x000fe20000000000 */
[----:B------:R-:W-:Y:S02]  /*b2a0*/  IMAD.U32 R0, RZ, RZ, UR17 ;  /* 0x00000011ff007e24 */ /* 0x000fe4000f8e00ff */
[----:B---3--:R-:W-:Y:S02]  /*b2b0*/  IMAD.MOV.U32 R3, RZ, RZ, 0xf ;  /* 0x0000000fff037424 */ /* 0x008fe400078e00ff */
[----:B------:R-:W-:Y:S01]  /*b2c0*/  IMAD.MOV.U32 R7, RZ, RZ, 0x1 ;  /* 0x00000001ff077424 */ /* 0x000fe200078e00ff */
[----:B------:R-:W-:-:S04]  /*b2d0*/  LOP3.LUT R0, R0, 0xffff, RZ, 0xc0, !PT ;  /* 0x0000ffff00007812 */ /* 0x000fc800078ec0ff */
[----:B------:R-:W-:-:S05]  /*b2e0*/  SHF.R.U32.HI R0, RZ, 0x5, R0 ;  /* 0x00000005ff007819 */ /* 0x000fca0000011600 */
[----:B------:R-:W-:Y:S01]  /*b2f0*/  VIADD R2, R0, 0x10 ;  /* 0x0000001000027836 */ /* 0x000fe20000000000 */
[----:B------:R-:W-:Y:S01]  /*b300*/  SHF.L.U32 R0, R3, R0, RZ ;  /* 0x0000000003007219 */ /* 0x000fe200000006ff */
[----:B0-----:R-:W-:-:S03]  /*b310*/  ULEA UR6, UR5, UR4, 0x18 ;  /* 0x0000000405067291 */ /* 0x001fc6000f8ec0ff */
[----:B------:R-:W-:-:S04]  /*b320*/  SHF.L.U32 R3, R7, R2, RZ ;  /* 0x0000000207037219 */ /* 0x000fc800000006ff */
[----:B------:R-:W-:Y:S02]  /*b330*/  LOP3.LUT R0, R3, R0, RZ, 0xfc, !PT ;  /* 0x0000000003007212 */ /* 0x000fe400078efcff */
[----:B------:R-:W0:Y:S02]  /*b340*/  LDS R5, [UR6] ;  /* 0x00000006ff057984 */ /* 0x000e240008000800 */
[C---:B------:R-:W-:Y:S02]  /*b350*/  LOP3.LUT R2, R0.reuse, 0xffff, RZ, 0xc0, !PT ;  /* 0x0000ffff00027812 */ /* 0x040fe400078ec0ff */
[----:B0-----:R-:W-:-:S04]  /*b360*/  LOP3.LUT R3, R0, 0xffff, R5, 0x80, !PT ;  /* 0x0000ffff00037812 */ /* 0x001fc800078e8005 */
[----:B------:R-:W-:-:S13]  /*b370*/  ISETP.NE.AND P0, PT, R3, R2, PT ;  /* 0x000000020300720c */ /* 0x000fda0003f05270 */
[----:B------:R-:W-:Y:S05]  /*b380*/  @P0 BRA `(.L_x_14) ;  /* 0x0000000000500947 */ /* 0x000fea0003800000 */
[----:B------:R-:W-:Y:S02]  /*b390*/  SHF.R.U32.HI R5, RZ, 0x10, R5 ;  /* 0x00000010ff057819 */ /* 0x000fe40000011605 */
[----:B------:R-:W-:-:S04]  /*b3a0*/  SHF.R.U32.HI R2, RZ, 0x10, R0 ;  /* 0x00000010ff027819 */ /* 0x000fc80000011600 */
[----:B------:R-:W-:-:S04]  /*b3b0*/  LOP3.LUT R5, R5, R2, RZ, 0xc0, !PT ;  /* 0x0000000205057212 */ /* 0x000fc800078ec0ff */
[----:B------:R-:W-:-:S13]  /*b3c0*/  ISETP.NE.AND P0, PT, R5, R2, PT ;  /* 0x000000020500720c */ /* 0x000fda0003f05270 */
[----:B------:R-:W-:Y:S05]  /*b3d0*/  @P0 BRA `(.L_x_15) ;  /* 0x0000000000300947 */ /* 0x000fea0003800000 */
[----:B------:R-:W-:Y:S01]  /*b3e0*/  R2UR UR4, R0 ;  /* 0x00000000000472ca */ /* 0x000fe200000e0000 */
[----:B------:R-:W-:Y:S01]  /*b3f0*/  VOTEU.ANY UR5, UPT, PT ;  /* 0x0000000000057886 */ /* 0x000fe200038e0100 */
[----:B------:R-:W0:Y:S01]  /*b400*/  S2R R0, SR_LANEID ;  /* 0x0000000000007919 */ /* 0x000e220000000000 */
[----:B------:R-:W-:-:S10]  /*b410*/  UFLO.U32 UR5, UR5 ;  /* 0x00000005000572bd */ /* 0x000fd400080e0000 */
[----:B------:R-:W-:-:S06]  /*b420*/  ULOP3.LUT UR4, URZ, UR4, URZ, 0x33, !UPT ;  /* 0x00000004ff047292 */ /* 0x000fcc000f8e33ff */
[----:B------:R-:W-:-:S04]  /*b430*/  IMAD.U32 R2, RZ, RZ, UR4 ;  /* 0x00000004ff027e24 */ /* 0x000fc8000f8e00ff */
[----:B------:R-:W1:Y:S02]  /*b440*/  REDUX UR7, R2 ;  /* 0x00000000020773c4 */ /* 0x000e640000000000 */
[----:B------:R2:W-:Y:S01]  /*b450*/  UTCATOMSWS.AND URZ, UR4 ;  /* 0x0000000400ff79e3 */ /* 0x0005e20008000000 */
[----:B0-----:R-:W-:Y:S01]  /*b460*/  ISETP.EQ.U32.AND P0, PT, R0, UR5, PT ;  /* 0x0000000500007c0c */ /* 0x001fe2000bf02070 */
[----:B-1----:R-:W-:-:S12]  /*b470*/  IMAD.U32 R0, RZ, RZ, UR7 ;  /* 0x00000007ff007e24 */ /* 0x002fd8000f8e00ff */
[----:B------:R2:W-:Y:S01]  /*b480*/  @P0 ATOMS.AND RZ, [UR6], R0 ;  /* 0x00000000ffff098c */ /* 0x0005e2000a800006 */
[----:B------:R-:W-:Y:S05]  /*b490*/  BRA `(.L_x_13) ;  /* 0x0000000000147947 */ /* 0x000fea0003800000 */
.L_x_15:
[----:B------:R-:W-:-:S07]  /*b4a0*/  MOV R2, 0xb4c0 ;  /* 0x0000b4c000027802 */ /* 0x000fce0000000f00 */
[----:B------:R-:W-:Y:S05]  /*b4b0*/  CALL.REL.NOINC `($__internal_0_$__cuda_sm10x_tcgen05_guardrail_trap_col_being_dealloced_not_returned_by_alloc) ;  /* 0x00000000002c7944 */ /* 0x000fea0003c00000 */
[----:B------:R-:W-:Y:S05]  /*b4c0*/  BRA `(.L_x_13) ;  /* 0x0000000000087947 */ /* 0x000fea0003800000 */
.L_x_14:
[----:B------:R-:W-:-:S07]  /*b4d0*/  MOV R2, 0xb4f0 ;  /* 0x0000b4f000027802 */ /* 0x000fce0000000f00 */
[----:B------:R-:W-:Y:S05]  /*b4e0*/  CALL.REL.NOINC `($__internal_2_$__cuda_sm10x_tcgen05_guardrail_trap_unallocated_columns_being_dealloced) ;  /* 0x0000000000387944 */ /* 0x000fea0003c00000 */
.L_x_13:
[----:B------:R-:W-:Y:S01]  /*b4f0*/  NOP ;  /* 0x0000000000007918 */ /* 0x000fe20000000000 */
[----:B--2---:R-:W-:Y:S05]  /*b500*/  EXIT ;  /* 0x000000000000794d */ /* 0x004fea0003800000 */
.L_x_8:
[----:B------:R-:W0:Y:S02]  /*b510*/  SYNCS.PHASECHK.TRANS64.TRYWAIT P4, [UR13], R125 ;  /* 0x0000007dff0075a7 */ /* 0x000e24000808110d */
[----:B0-----:R-:W-:Y:S05]  /*b520*/  @!P4 BRA `(.L_x_8) ;  /* 0xfffffffc00f8c947 */ /* 0x001fea000383ffff */
[----:B------:R-:W-:Y:S05]  /*b530*/  BRA `(.L_x_16) ;  /* 0xffffff9800d87947 */ /* 0x000fea000383ffff */
.L_x_12:
[----:B------:R-:W0:Y:S02]  /*b540*/  SYNCS.PHASECHK.TRANS64.TRYWAIT P0, [UR13], R2 ;  /* 0x00000002ff0075a7 */ /* 0x000e24000800110d */
[----:B0-----:R-:W-:Y:S05]  /*b550*/  @!P0 BRA `(.L_x_12) ;  /* 0xfffffffc00f88947 */ /* 0x001fea000383ffff */
[----:B------:R-:W-:Y:S05]  /*b560*/  BRA `(.L_x_11) ;  /* 0xffffffb400f07947 */ /* 0x000fea000383ffff */
        .weak           $__internal_0_$__cuda_sm10x_tcgen05_guardrail_trap_col_being_dealloced_not_returned_by_alloc
        .type           $__internal_0_$__cuda_sm10x_tcgen05_guardrail_trap_col_being_dealloced_not_returned_by_alloc,@function
        .size           $__internal_0_$__cuda_sm10x_tcgen05_guardrail_trap_col_being_dealloced_not_returned_by_alloc,($__internal_1_$__cuda_sm10x_tcgen05_guardrail_trap_phase_invalid_during_alloc - $__internal_0_$__cuda_sm10x_tcgen05_guardrail_trap_col_being_dealloced_not_returned_by_alloc)
$__internal_0_$__cuda_sm10x_tcgen05_guardrail_trap_col_being_dealloced_not_returned_by_alloc:
[----:B------:R-:W-:Y:S05]  /*b570*/  BPT.TRAP 0x1 ;  /* 0x000000040000795c */ /* 0x000fea0000300000 */
[----:B------:R-:W-:-:S04]  /*b580*/  IMAD.MOV.U32 R3, RZ, RZ, 0x0 ;  /* 0x00000000ff037424 */ /* 0x000fc800078e00ff */
[----:B------:R-:W-:Y:S05]  /*b590*/  RET.REL.NODEC R2 `(matmul_kernel) ;  /* 0xffffff4802987950 */ /* 0x000fea0003c3ffff */
        .weak           $__internal_1_$__cuda_sm10x_tcgen05_guardrail_trap_phase_invalid_during_alloc
        .type           $__internal_1_$__cuda_sm10x_tcgen05_guardrail_trap_phase_invalid_during_alloc,@function
        .size           $__internal_1_$__cuda_sm10x_tcgen05_guardrail_trap_phase_invalid_during_alloc,($__internal_2_$__cuda_sm10x_tcgen05_guardrail_trap_unallocated_columns_being_dealloced - $__internal_1_$__cuda_sm10x_tcgen05_guardrail_trap_phase_invalid_during_alloc)
$__internal_1_$__cuda_sm10x_tcgen05_guardrail_trap_phase_invalid_during_alloc:
[----:B------:R-:W-:Y:S05]  /*b5a0*/  BPT.TRAP 0x1 ;  /* 0x000000040000795c */ /* 0x000fea0000300000 */
[----:B------:R-:W-:-:S04]  /*b5b0*/  IMAD.MOV.U32 R3, RZ, RZ, 0x0 ;  /* 0x00000000ff037424 */ /* 0x000fc800078e00ff */
[----:B------:R-:W-:Y:S05]  /*b5c0*/  RET.REL.NODEC R2 `(matmul_kernel) ;  /* 0xffffff48028c7950 */ /* 0x000fea0003c3ffff */
        .weak           $__internal_2_$__cuda_sm10x_tcgen05_guardrail_trap_unallocated_columns_being_dealloced
        .type           $__internal_2_$__cuda_sm10x_tcgen05_guardrail_trap_unallocated_columns_being_dealloced,@function
        .size           $__internal_2_$__cuda_sm10x_tcgen05_guardrail_trap_unallocated_columns_being_dealloced,(.L_x_20 - $__internal_2_$__cuda_sm10x_tcgen05_guardrail_trap_unallocated_columns_being_dealloced)
$__internal_2_$__cuda_sm10x_tcgen05_guardrail_trap_unallocated_columns_being_dealloced:
[----:B------:R-:W-:Y:S05]  /*b5d0*/  BPT.TRAP 0x1 ;  /* 0x000000040000795c */ /* 0x000fea0000300000 */
[----:B------:R-:W-:-:S04]  /*b5e0*/  IMAD.MOV.U32 R3, RZ, RZ, 0x0 ;  /* 0x00000000ff037424 */ /* 0x000fc800078e00ff */
[----:B------:R-:W-:Y:S05]  /*b5f0*/  RET.REL.NODEC R2 `(matmul_kernel) ;  /* 0xffffff4802807950 */ /* 0x000fea0003c3ffff */
.L_x_17:
[----:B------:R-:W-:-:S00]  /*b600*/  BRA `(.L_x_17) ;  /* 0xfffffffc00fc7947 */ /* 0x000fc0000383ffff */
[----:B------:R-:W-:-:S00]  /*b610*/  NOP ;  /* 0x0000000000007918 */ /* 0x000fc00000000000 */
        /* <DEDUP_REMOVED lines=14> */
.L_x_20:


//--------------------- .nv.shared.matmul_kernel  --------------------------
	.section	.nv.shared.matmul_kernel,"aw",@nobits
	.sectionflags	@""
	.align	16
	.zero		1024


//--------------------- .nv.shared.reserved.0     --------------------------
	.section	.nv.shared.reserved.0,"aw",@nobits
	.align	8
	.weak		__nv_reservedSMEM_offset_0_alias
	.size		__nv_reservedSMEM_offset_0_alias, 0, 64
	.other		__nv_reservedSMEM_offset_0_alias,@"STO_CUDA_RESERVED_SHARED STV_DEFAULT"
__nv_reservedSMEM_offset_0_alias:
	.zero		0
.nv.shared.reserved.0:
	.zero		64
	.weak		__nv_reservedSMEM_allocation_phase
	.type		__nv_reservedSMEM_allocation_phase,@object
	.size		__nv_reservedSMEM_allocation_phase,(.L_0 - __nv_reservedSMEM_allocation_phase)
__nv_reservedSMEM_allocation_phase:
	.zero		1
.L_0:
	.zero		7
	.weak		__nv_reservedSMEM_devtool_atexit_pc
	.type		__nv_reservedSMEM_devtool_atexit_pc,@object
	.size		__nv_reservedSMEM_devtool_atexit_pc,(__nv_reservedSMEM_allocation_mask - __nv_reservedSMEM_devtool_atexit_pc)
__nv_reservedSMEM_devtool_atexit_pc:
	.zero		8
	.weak		__nv_reservedSMEM_allocation_mask
	.type		__nv_reservedSMEM_allocation_mask,@object
	.size		__nv_reservedSMEM_allocation_mask,(.L_2 - __nv_reservedSMEM_allocation_mask)
__nv_reservedSMEM_allocation_mask:
	.zero		4
.L_2:


//--------------------- .nv.constant0.matmul_kernel --------------------------
	.section	.nv.constant0.matmul_kernel,"a",@progbits
	.sectionflags	@""
	.align	4
.nv.constant0.matmul_kernel:
	.zero		976


//--------------------- SYMBOLS --------------------------

	.type		.nv.reservedSmem.offset0,@object
	.size		.nv.reservedSmem.offset0,0x4
	.type		.nv.reservedSmem.cap,@object
	.size		.nv.reservedSmem.cap,0x4
